//
// Generated by NVIDIA NVVM Compiler
//
// Compiler Build ID: CL-36424714
// Cuda compilation tools, release 13.0, V13.0.88
// Based on NVVM 20.0.0
//

.version 9.0
.target sm_100
.address_size 64

	// .globl	_Z7computeffiifffffffffffffffPffffff
.extern .func  (.param .b32 func_retval0) vprintf
(
	.param .b64 vprintf_param_0,
	.param .b64 vprintf_param_1
)
;
.global .align 1 .b8 $str[7] = {37, 46, 49, 55, 103, 10};

.visible .entry _Z7computeffiifffffffffffffffPffffff(
	.param .f32 _Z7computeffiifffffffffffffffPffffff_param_0,
	.param .f32 _Z7computeffiifffffffffffffffPffffff_param_1,
	.param .u32 _Z7computeffiifffffffffffffffPffffff_param_2,
	.param .u32 _Z7computeffiifffffffffffffffPffffff_param_3,
	.param .f32 _Z7computeffiifffffffffffffffPffffff_param_4,
	.param .f32 _Z7computeffiifffffffffffffffPffffff_param_5,
	.param .f32 _Z7computeffiifffffffffffffffPffffff_param_6,
	.param .f32 _Z7computeffiifffffffffffffffPffffff_param_7,
	.param .f32 _Z7computeffiifffffffffffffffPffffff_param_8,
	.param .f32 _Z7computeffiifffffffffffffffPffffff_param_9,
	.param .f32 _Z7computeffiifffffffffffffffPffffff_param_10,
	.param .f32 _Z7computeffiifffffffffffffffPffffff_param_11,
	.param .f32 _Z7computeffiifffffffffffffffPffffff_param_12,
	.param .f32 _Z7computeffiifffffffffffffffPffffff_param_13,
	.param .f32 _Z7computeffiifffffffffffffffPffffff_param_14,
	.param .f32 _Z7computeffiifffffffffffffffPffffff_param_15,
	.param .f32 _Z7computeffiifffffffffffffffPffffff_param_16,
	.param .f32 _Z7computeffiifffffffffffffffPffffff_param_17,
	.param .f32 _Z7computeffiifffffffffffffffPffffff_param_18,
	.param .u64 .ptr .align 1 _Z7computeffiifffffffffffffffPffffff_param_19,
	.param .f32 _Z7computeffiifffffffffffffffPffffff_param_20,
	.param .f32 _Z7computeffiifffffffffffffffPffffff_param_21,
	.param .f32 _Z7computeffiifffffffffffffffPffffff_param_22,
	.param .f32 _Z7computeffiifffffffffffffffPffffff_param_23,
	.param .f32 _Z7computeffiifffffffffffffffPffffff_param_24
)
{
	.local .align 8 .b8 	__local_depot0[8];
	.reg .b64 	%SP;
	.reg .b64 	%SPL;
	.reg .pred 	%p<22>;
	.reg .b32 	%r<37>;
	.reg .b32 	%f<156>;
	.reg .b64 	%rd<17>;
	.reg .b64 	%fd<2>;

	mov.u64 	%SPL, __local_depot0;
	cvta.local.u64 	%SP, %SPL;
	ld.param.f32 	%f153, [_Z7computeffiifffffffffffffffPffffff_param_0];
	ld.param.f32 	%f37, [_Z7computeffiifffffffffffffffPffffff_param_1];
	ld.param.u32 	%r12, [_Z7computeffiifffffffffffffffPffffff_param_2];
	ld.param.u32 	%r13, [_Z7computeffiifffffffffffffffPffffff_param_3];
	ld.param.f32 	%f25, [_Z7computeffiifffffffffffffffPffffff_param_4];
	ld.param.f32 	%f26, [_Z7computeffiifffffffffffffffPffffff_param_5];
	ld.param.f32 	%f27, [_Z7computeffiifffffffffffffffPffffff_param_6];
	ld.param.f32 	%f28, [_Z7computeffiifffffffffffffffPffffff_param_7];
	ld.param.f32 	%f29, [_Z7computeffiifffffffffffffffPffffff_param_8];
	ld.param.f32 	%f30, [_Z7computeffiifffffffffffffffPffffff_param_17];
	ld.param.f32 	%f31, [_Z7computeffiifffffffffffffffPffffff_param_18];
	ld.param.u64 	%rd5, [_Z7computeffiifffffffffffffffPffffff_param_19];
	ld.param.f32 	%f32, [_Z7computeffiifffffffffffffffPffffff_param_20];
	ld.param.f32 	%f33, [_Z7computeffiifffffffffffffffPffffff_param_21];
	ld.param.f32 	%f34, [_Z7computeffiifffffffffffffffPffffff_param_22];
	ld.param.f32 	%f35, [_Z7computeffiifffffffffffffffPffffff_param_23];
	ld.param.f32 	%f36, [_Z7computeffiifffffffffffffffPffffff_param_24];
	cvta.to.global.u64 	%rd1, %rd5;
	mov.f32 	%f38, 0f3FB8AA3B;
	mov.f32 	%f39, 0f643A74A7;
	mul.rn.f32 	%f40, %f39, %f38;
	cvt.rzi.f32.f32 	%f41, %f40;
	abs.f32 	%f42, %f41;
	setp.gt.f32 	%p1, %f42, 0f42FC0000;
	mov.f32 	%f43, 0f42FC0000;
	copysign.f32 	%f44, %f41, %f43;
	selp.f32 	%f45, %f44, %f41, %p1;
	fma.rn.f32 	%f46, %f45, 0fBF317218, 0f643A74A7;
	fma.rn.f32 	%f47, %f45, 0f3102E308, %f46;
	mul.f32 	%f48, %f47, 0f3FB8AA3B;
	add.f32 	%f49, %f45, 0f4B40007D;
	mov.b32 	%r14, %f49;
	shl.b32 	%r15, %r14, 23;
	mov.b32 	%f50, %r15;
	ex2.approx.ftz.f32 	%f51, %f48;
	mul.f32 	%f52, %f51, %f50;
	mov.f32 	%f53, 0fBE000000;
	div.approx.ftz.f32 	%f54, %f53, %f52;
	fma.rn.f32 	%f55, %f52, 0f40000000, %f54;
	abs.f32 	%f56, %f55;
	sub.f32 	%f57, %f37, %f56;
	setp.lt.f32 	%p2, %f57, 0f00800000;
	mul.f32 	%f58, %f57, 0f4B000000;
	selp.f32 	%f59, %f58, %f57, %p2;
	selp.f32 	%f60, 0fC1B80000, 0f00000000, %p2;
	mov.b32 	%r16, %f59;
	add.s32 	%r17, %r16, -1059760811;
	and.b32  	%r18, %r17, -8388608;
	sub.s32 	%r19, %r16, %r18;
	mov.b32 	%f61, %r19;
	cvt.rn.f32.s32 	%f62, %r18;
	fma.rn.f32 	%f63, %f62, 0f34000000, %f60;
	add.f32 	%f64, %f61, 0fBF800000;
	fma.rn.f32 	%f65, %f64, 0fBE055027, 0f3E1039F6;
	fma.rn.f32 	%f66, %f65, %f64, 0fBDF8CDCC;
	fma.rn.f32 	%f67, %f66, %f64, 0f3E0F2955;
	fma.rn.f32 	%f68, %f67, %f64, 0fBE2AD8B9;
	fma.rn.f32 	%f69, %f68, %f64, 0f3E4CED0B;
	fma.rn.f32 	%f70, %f69, %f64, 0fBE7FFF22;
	fma.rn.f32 	%f71, %f70, %f64, 0f3EAAAA78;
	fma.rn.f32 	%f72, %f71, %f64, 0fBF000000;
	mul.f32 	%f73, %f64, %f72;
	fma.rn.f32 	%f74, %f73, %f64, %f64;
	fma.rn.f32 	%f75, %f63, 0f3F317218, %f74;
	setp.gt.u32 	%p3, %r16, 2139095039;
	fma.rn.f32 	%f76, %f59, 0f7F800000, 0f7F800000;
	selp.f32 	%f77, %f76, %f75, %p3;
	setp.eq.f32 	%p4, %f59, 0f00000000;
	selp.f32 	%f78, 0fFF800000, %f77, %p4;
	setp.gtu.f32 	%p5, %f153, %f78;
	@%p5 bra 	$L__BB0_20;
	sub.f32 	%f79, %f25, %f26;
	mul.f32 	%f80, %f28, 0fF9B64D03;
	mul.f32 	%f81, %f80, %f29;
	fma.rn.f32 	%f153, %f27, %f81, %f79;
	setp.lt.s32 	%p6, %r12, 1;
	@%p6 bra 	$L__BB0_3;
	mov.f32 	%f82, 0f80001D29;
	sub.f32 	%f83, %f82, %f31;
	add.f32 	%f84, %f30, %f83;
	add.f32 	%f85, %f84, 0f0405B6C6;
	mov.f32 	%f86, 0fFA04A28C;
	div.rn.f32 	%f153, %f86, %f85;
$L__BB0_3:
	setp.lt.s32 	%p7, %r13, 1;
	@%p7 bra 	$L__BB0_15;
	add.f32 	%f88, %f32, 0f7805BFB8;
	add.f32 	%f89, %f33, %f34;
	div.rn.f32 	%f90, %f88, %f89;
	mov.f32 	%f91, 0f00000000;
	sub.f32 	%f4, %f91, %f90;
	and.b32  	%r1, %r13, 7;
	setp.lt.u32 	%p8, %r13, 8;
	mov.b32 	%r35, 0;
	@%p8 bra 	$L__BB0_7;
	and.b32  	%r35, %r13, 2147483640;
	neg.s32 	%r33, %r35;
	add.s64 	%rd16, %rd1, 16;
$L__BB0_6:
	.pragma "nounroll";
	mov.b32 	%r21, 0;
	st.global.u32 	[%rd16+-16], %r21;
	add.f32 	%f92, %f4, %f153;
	st.global.u32 	[%rd16+-12], %r21;
	add.f32 	%f93, %f4, %f92;
	st.global.u32 	[%rd16+-8], %r21;
	add.f32 	%f94, %f4, %f93;
	st.global.u32 	[%rd16+-4], %r21;
	add.f32 	%f95, %f4, %f94;
	st.global.u32 	[%rd16], %r21;
	add.f32 	%f96, %f4, %f95;
	st.global.u32 	[%rd16+4], %r21;
	add.f32 	%f97, %f4, %f96;
	st.global.u32 	[%rd16+8], %r21;
	add.f32 	%f98, %f4, %f97;
	st.global.u32 	[%rd16+12], %r21;
	add.f32 	%f153, %f4, %f98;
	add.s32 	%r33, %r33, 8;
	add.s64 	%rd16, %rd16, 32;
	setp.ne.s32 	%p9, %r33, 0;
	@%p9 bra 	$L__BB0_6;
$L__BB0_7:
	setp.eq.s32 	%p10, %r1, 0;
	@%p10 bra 	$L__BB0_15;
	and.b32  	%r7, %r13, 3;
	setp.lt.u32 	%p11, %r1, 4;
	@%p11 bra 	$L__BB0_10;
	mul.wide.u32 	%rd6, %r35, 4;
	add.s64 	%rd7, %rd1, %rd6;
	mov.b32 	%r22, 0;
	st.global.u32 	[%rd7], %r22;
	add.f32 	%f100, %f4, %f153;
	st.global.u32 	[%rd7+4], %r22;
	add.f32 	%f101, %f4, %f100;
	st.global.u32 	[%rd7+8], %r22;
	add.f32 	%f102, %f4, %f101;
	st.global.u32 	[%rd7+12], %r22;
	add.f32 	%f153, %f4, %f102;
	add.s32 	%r35, %r35, 4;
$L__BB0_10:
	setp.eq.s32 	%p12, %r7, 0;
	@%p12 bra 	$L__BB0_15;
	setp.eq.s32 	%p13, %r7, 1;
	@%p13 bra 	$L__BB0_13;
	mul.wide.u32 	%rd8, %r35, 4;
	add.s64 	%rd9, %rd1, %rd8;
	mov.b32 	%r23, 0;
	st.global.u32 	[%rd9], %r23;
	add.f32 	%f104, %f4, %f153;
	st.global.u32 	[%rd9+4], %r23;
	add.f32 	%f153, %f4, %f104;
	add.s32 	%r35, %r35, 2;
$L__BB0_13:
	and.b32  	%r24, %r13, 1;
	setp.eq.b32 	%p14, %r24, 1;
	not.pred 	%p15, %p14;
	@%p15 bra 	$L__BB0_15;
	mul.wide.u32 	%rd10, %r35, 4;
	add.s64 	%rd11, %rd1, %rd10;
	mov.b32 	%r25, 0;
	st.global.u32 	[%rd11], %r25;
	add.f32 	%f153, %f4, %f153;
$L__BB0_15:
	setp.neu.f32 	%p16, %f153, 0f47AD8EA3;
	@%p16 bra 	$L__BB0_20;
	add.f32 	%f17, %f35, 0f7B90A0B2;
	div.rn.f32 	%f18, %f36, 0f79AC550C;
	setp.eq.f32 	%p17, %f18, 0f00000000;
	mov.f32 	%f154, 0f3F800000;
	@%p17 bra 	$L__BB0_19;
	mov.f32 	%f106, 0f32600000;
	mov.f32 	%f107, 0f3F088889;
	mul.rn.f32 	%f108, %f107, %f106;
	mov.f32 	%f109, 0f3C91A2B5;
	mov.f32 	%f110, 0f3DF6E0EE;
	mul.rn.f32 	%f111, %f110, %f109;
	mul.f32 	%f112, %f111, 0f40400000;
	fma.rn.f32 	%f113, %f108, 0f3FB8AA3B, 0fB6EC9A72;
	fma.rn.f32 	%f114, 0fBE088889, 0f32A55E34, %f113;
	fma.rn.f32 	%f115, %f112, %f108, %f114;
	fma.rn.f32 	%f116, %f111, 0fBE088889, %f115;
	mov.f32 	%f117, 0fC311313E;
	add.rn.f32 	%f118, %f117, %f116;
	mul.rn.f32 	%f119, %f118, %f18;
	cvt.rni.f32.f32 	%f120, %f119;
	sub.f32 	%f121, %f119, %f120;
	neg.f32 	%f122, %f119;
	fma.rn.f32 	%f123, %f118, %f18, %f122;
	mov.f32 	%f124, 0f4311313E;
	add.rn.f32 	%f125, %f118, %f124;
	neg.f32 	%f126, %f125;
	add.rn.f32 	%f127, %f116, %f126;
	fma.rn.f32 	%f128, %f127, %f18, %f123;
	add.f32 	%f129, %f121, %f128;
	setp.gt.f32 	%p18, %f120, 0f00000000;
	selp.b32 	%r26, 0, -2097152000, %p18;
	abs.f32 	%f130, %f18;
	setp.num.f32 	%p19, %f130, %f130;
	setp.lt.f32 	%p20, %f119, 0f00000000;
	selp.f32 	%f131, 0f00000000, 0f7F800000, %p20;
	abs.f32 	%f132, %f119;
	setp.gt.f32 	%p21, %f132, 0f43180000;
	cvt.rzi.s32.f32 	%r27, %f120;
	shl.b32 	%r28, %r27, 23;
	sub.s32 	%r29, %r28, %r26;
	mov.b32 	%f133, %r29;
	add.s32 	%r30, %r26, 2130706432;
	mov.b32 	%f134, %r30;
	fma.rn.f32 	%f135, %f129, 0f391FCB8E, 0f3AAF85ED;
	fma.rn.f32 	%f136, %f135, %f129, 0f3C1D9856;
	fma.rn.f32 	%f137, %f136, %f129, 0f3D6357BB;
	fma.rn.f32 	%f138, %f137, %f129, 0f3E75FDEC;
	fma.rn.f32 	%f139, %f138, %f129, 0f3F317218;
	fma.rn.f32 	%f140, %f139, %f129, 0f3F800000;
	mul.f32 	%f141, %f140, %f134;
	mul.f32 	%f142, %f141, %f133;
	selp.f32 	%f154, %f131, %f142, %p21;
	@%p19 bra 	$L__BB0_19;
	mov.f32 	%f143, 0f0000000E;
	add.rn.f32 	%f154, %f143, %f18;
$L__BB0_19:
	add.f32 	%f144, %f17, 0f80002694;
	add.f32 	%f153, %f144, %f154;
$L__BB0_20:
	add.u64 	%rd12, %SP, 0;
	add.u64 	%rd13, %SPL, 0;
	cvt.f64.f32 	%fd1, %f153;
	st.local.f64 	[%rd13], %fd1;
	mov.u64 	%rd14, $str;
	cvta.global.u64 	%rd15, %rd14;
	{ // callseq 0, 0
	.param .b64 param0;
	st.param.b64 	[param0], %rd15;
	.param .b64 param1;
	st.param.b64 	[param1], %rd12;
	.param .b32 retval0;
	call.uni (retval0), 
	vprintf, 
	(
	param0, 
	param1
	);
	ld.param.b32 	%r31, [retval0];
	} // callseq 0
	ret;

}


// ===== COMPILED SASS (sm_100) =====

	.target	sm_100

	.elftype	@"ET_EXEC"


//--------------------- .note.nv.tkinfo           --------------------------
	.section	.note.nv.tkinfo,"",@"SHT_NOTE"
	.sectionflags	@"SHF_NOTE_NV_TKINFO"
	.tkinfo
        /*0018*/ 	.word	0x00000002
        /*0030*/ 	.string	""
        /*0030*/ 	.string	"ptxas"
        /*0030*/ 	.string	"Cuda compilation tools, release 13.0, V13.0.88"
        /*0030*/ 	.string	"Build cuda_13.0.r13.0/compiler.36424714_0"
        /*0030*/ 	.string	"-arch sm_100 -m 64 "



//--------------------- .note.nv.cuinfo           --------------------------
	.section	.note.nv.cuinfo,"",@"SHT_NOTE"
	.sectionflags	@"SHF_NOTE_NV_CUINFO"
        /*0018*/ 	.short	0x0002
        /*001a*/ 	.short	0x0064
        /*001c*/ 	.short	0x0082
	.zero		2


//--------------------- .nv.info                  --------------------------
	.section	.nv.info,"",@"SHT_CUDA_INFO"
	.align	4


	//----- nvinfo : EIATTR_REGCOUNT
	.align		4
        /*0000*/ 	.byte	0x04, 0x2f
        /*0002*/ 	.short	(.L_2 - .L_1)
	.align		4
.L_1:
        /*0004*/ 	.word	index@(_Z7computeffiifffffffffffffffPffffff)
        /*0008*/ 	.word	0x00000018


	//----- nvinfo : EIATTR_FRAME_SIZE
	.align		4
.L_2:
        /*000c*/ 	.byte	0x04, 0x11
        /*000e*/ 	.short	(.L_4 - .L_3)
	.align		4
.L_3:
        /*0010*/ 	.word	index@($__internal_0_$__cuda_sm3x_div_rn_noftz_f32_slowpath)
        /*0014*/ 	.word	0x00000008


	//----- nvinfo : EIATTR_FRAME_SIZE
	.align		4
.L_4:
        /*0018*/ 	.byte	0x04, 0x11
        /*001a*/ 	.short	(.L_6 - .L_5)
	.align		4
.L_5:
        /*001c*/ 	.word	index@(_Z7computeffiifffffffffffffffPffffff)
        /*0020*/ 	.word	0x00000008


	//----- nvinfo : EIATTR_MIN_STACK_SIZE
	.align		4
.L_6:
        /*0024*/ 	.byte	0x04, 0x12
        /*0026*/ 	.short	(.L_8 - .L_7)
	.align		4
.L_7:
        /*0028*/ 	.word	index@(_Z7computeffiifffffffffffffffPffffff)
        /*002c*/ 	.word	0x00000008
.L_8:


//--------------------- .nv.compat                --------------------------
	.section	.nv.compat,"",@"SHT_CUDA_COMPAT_INFO"
	.align	4
        /*0000*/ 	.byte	0x02, 0x09, 0x00, 0x00, 0x02, 0x02, 0x01, 0x00, 0x02, 0x05, 0x05, 0x00, 0x03, 0x07, 0x01, 0x01
        /*0010*/ 	.byte	0x02, 0x03, 0x00, 0x00, 0x02, 0x06, 0x01, 0x00, 0x04, 0x0b, 0x08, 0x00, 0x01, 0x00, 0x00, 0x00
        /*0020*/ 	.byte	0x00, 0x00, 0x00, 0x00


//--------------------- .nv.info._Z7computeffiifffffffffffffffPffffff --------------------------
	.section	.nv.info._Z7computeffiifffffffffffffffPffffff,"",@"SHT_CUDA_INFO"
	.sectionflags	@""
	.align	4


	//----- nvinfo : EIATTR_CUDA_API_VERSION
	.align		4
        /*0000*/ 	.byte	0x04, 0x37
        /*0002*/ 	.short	(.L_10 - .L_9)
.L_9:
        /*0004*/ 	.word	0x00000082


	//----- nvinfo : EIATTR_KPARAM_INFO
	.align		4
.L_10:
        /*0008*/ 	.byte	0x04, 0x17
        /*000a*/ 	.short	(.L_12 - .L_11)
.L_11:
        /*000c*/ 	.word	0x00000000
        /*0010*/ 	.short	0x0018
        /*0012*/ 	.short	0x0068
        /*0014*/ 	.byte	0x00, 0xf0, 0x11, 0x00


	//----- nvinfo : EIATTR_KPARAM_INFO
	.align		4
.L_12:
        /*0018*/ 	.byte	0x04, 0x17
        /*001a*/ 	.short	(.L_14 - .L_13)
.L_13:
        /*001c*/ 	.word	0x00000000
        /*0020*/ 	.short	0x0017
        /*0022*/ 	.short	0x0064
        /*0024*/ 	.byte	0x00, 0xf0, 0x11, 0x00


	//----- nvinfo : EIATTR_KPARAM_INFO
	.align		4
.L_14:
        /*0028*/ 	.byte	0x04, 0x17
        /*002a*/ 	.short	(.L_16 - .L_15)
.L_15:
        /*002c*/ 	.word	0x00000000
        /*0030*/ 	.short	0x0016
        /*0032*/ 	.short	0x0060
        /*0034*/ 	.byte	0x00, 0xf0, 0x11, 0x00


	//----- nvinfo : EIATTR_KPARAM_INFO
	.align		4
.L_16:
        /*0038*/ 	.byte	0x04, 0x17
        /*003a*/ 	.short	(.L_18 - .L_17)
.L_17:
        /*003c*/ 	.word	0x00000000
        /*0040*/ 	.short	0x0015
        /*0042*/ 	.short	0x005c
        /*0044*/ 	.byte	0x00, 0xf0, 0x11, 0x00


	//----- nvinfo : EIATTR_KPARAM_INFO
	.align		4
.L_18:
        /*0048*/ 	.byte	0x04, 0x17
        /*004a*/ 	.short	(.L_20 - .L_19)
.L_19:
        /*004c*/ 	.word	0x00000000
        /*0050*/ 	.short	0x0014
        /*0052*/ 	.short	0x0058
        /*0054*/ 	.byte	0x00, 0xf0, 0x11, 0x00


	//----- nvinfo : EIATTR_KPARAM_INFO
	.align		4
.L_20:
        /*0058*/ 	.byte	0x04, 0x17
        /*005a*/ 	.short	(.L_22 - .L_21)
.L_21:
        /*005c*/ 	.word	0x00000000
        /*0060*/ 	.short	0x0013
        /*0062*/ 	.short	0x0050
        /*0064*/ 	.byte	0x00, 0xf5, 0x21, 0x00


	//----- nvinfo : EIATTR_KPARAM_INFO
	.align		4
.L_22:
        /*0068*/ 	.byte	0x04, 0x17
        /*006a*/ 	.short	(.L_24 - .L_23)
.L_23:
        /*006c*/ 	.word	0x00000000
        /*0070*/ 	.short	0x0012
        /*0072*/ 	.short	0x0048
        /*0074*/ 	.byte	0x00, 0xf0, 0x11, 0x00


	//----- nvinfo : EIATTR_KPARAM_INFO
	.align		4
.L_24:
        /*0078*/ 	.byte	0x04, 0x17
        /*007a*/ 	.short	(.L_26 - .L_25)
.L_25:
        /*007c*/ 	.word	0x00000000
        /*0080*/ 	.short	0x0011
        /*0082*/ 	.short	0x0044
        /*0084*/ 	.byte	0x00, 0xf0, 0x11, 0x00


	//----- nvinfo : EIATTR_KPARAM_INFO
	.align		4
.L_26:
        /*0088*/ 	.byte	0x04, 0x17
        /*008a*/ 	.short	(.L_28 - .L_27)
.L_27:
        /*008c*/ 	.word	0x00000000
        /*0090*/ 	.short	0x0010
        /*0092*/ 	.short	0x0040
        /*0094*/ 	.byte	0x00, 0xf0, 0x11, 0x00


	//----- nvinfo : EIATTR_KPARAM_INFO
	.align		4
.L_28:
        /*0098*/ 	.byte	0x04, 0x17
        /*009a*/ 	.short	(.L_30 - .L_29)
.L_29:
        /*009c*/ 	.word	0x00000000
        /*00a0*/ 	.short	0x000f
        /*00a2*/ 	.short	0x003c
        /*00a4*/ 	.byte	0x00, 0xf0, 0x11, 0x00


	//----- nvinfo : EIATTR_KPARAM_INFO
	.align		4
.L_30:
        /*00a8*/ 	.byte	0x04, 0x17
        /*00aa*/ 	.short	(.L_32 - .L_31)
.L_31:
        /*00ac*/ 	.word	0x00000000
        /*00b0*/ 	.short	0x000e
        /*00b2*/ 	.short	0x0038
        /*00b4*/ 	.byte	0x00, 0xf0, 0x11, 0x00


	//----- nvinfo : EIATTR_KPARAM_INFO
	.align		4
.L_32:
        /*00b8*/ 	.byte	0x04, 0x17
        /*00ba*/ 	.short	(.L_34 - .L_33)
.L_33:
        /*00bc*/ 	.word	0x00000000
        /*00c0*/ 	.short	0x000d
        /*00c2*/ 	.short	0x0034
        /*00c4*/ 	.byte	0x00, 0xf0, 0x11, 0x00


	//----- nvinfo : EIATTR_KPARAM_INFO
	.align		4
.L_34:
        /*00c8*/ 	.byte	0x04, 0x17
        /*00ca*/ 	.short	(.L_36 - .L_35)
.L_35:
        /*00cc*/ 	.word	0x00000000
        /*00d0*/ 	.short	0x000c
        /*00d2*/ 	.short	0x0030
        /*00d4*/ 	.byte	0x00, 0xf0, 0x11, 0x00


	//----- nvinfo : EIATTR_KPARAM_INFO
	.align		4
.L_36:
        /*00d8*/ 	.byte	0x04, 0x17
        /*00da*/ 	.short	(.L_38 - .L_37)
.L_37:
        /*00dc*/ 	.word	0x00000000
        /*00e0*/ 	.short	0x000b
        /*00e2*/ 	.short	0x002c
        /*00e4*/ 	.byte	0x00, 0xf0, 0x11, 0x00


	//----- nvinfo : EIATTR_KPARAM_INFO
	.align		4
.L_38:
        /*00e8*/ 	.byte	0x04, 0x17
        /*00ea*/ 	.short	(.L_40 - .L_39)
.L_39:
        /*00ec*/ 	.word	0x00000000
        /*00f0*/ 	.short	0x000a
        /*00f2*/ 	.short	0x0028
        /*00f4*/ 	.byte	0x00, 0xf0, 0x11, 0x00


	//----- nvinfo : EIATTR_KPARAM_INFO
	.align		4
.L_40:
        /*00f8*/ 	.byte	0x04, 0x17
        /*00fa*/ 	.short	(.L_42 - .L_41)
.L_41:
        /*00fc*/ 	.word	0x00000000
        /*0100*/ 	.short	0x0009
        /*0102*/ 	.short	0x0024
        /*0104*/ 	.byte	0x00, 0xf0, 0x11, 0x00


	//----- nvinfo : EIATTR_KPARAM_INFO
	.align		4
.L_42:
        /*0108*/ 	.byte	0x04, 0x17
        /*010a*/ 	.short	(.L_44 - .L_43)
.L_43:
        /*010c*/ 	.word	0x00000000
        /*0110*/ 	.short	0x0008
        /*0112*/ 	.short	0x0020
        /*0114*/ 	.byte	0x00, 0xf0, 0x11, 0x00


	//----- nvinfo : EIATTR_KPARAM_INFO
	.align		4
.L_44:
        /*0118*/ 	.byte	0x04, 0x17
        /*011a*/ 	.short	(.L_46 - .L_45)
.L_45:
        /*011c*/ 	.word	0x00000000
        /*0120*/ 	.short	0x0007
        /*0122*/ 	.short	0x001c
        /*0124*/ 	.byte	0x00, 0xf0, 0x11, 0x00


	//----- nvinfo : EIATTR_KPARAM_INFO
	.align		4
.L_46:
        /*0128*/ 	.byte	0x04, 0x17
        /*012a*/ 	.short	(.L_48 - .L_47)
.L_47:
        /*012c*/ 	.word	0x00000000
        /*0130*/ 	.short	0x0006
        /*0132*/ 	.short	0x0018
        /*0134*/ 	.byte	0x00, 0xf0, 0x11, 0x00


	//----- nvinfo : EIATTR_KPARAM_INFO
	.align		4
.L_48:
        /*0138*/ 	.byte	0x04, 0x17
        /*013a*/ 	.short	(.L_50 - .L_49)
.L_49:
        /*013c*/ 	.word	0x00000000
        /*0140*/ 	.short	0x0005
        /*0142*/ 	.short	0x0014
        /*0144*/ 	.byte	0x00, 0xf0, 0x11, 0x00


	//----- nvinfo : EIATTR_KPARAM_INFO
	.align		4
.L_50:
        /*0148*/ 	.byte	0x04, 0x17
        /*014a*/ 	.short	(.L_52 - .L_51)
.L_51:
        /*014c*/ 	.word	0x00000000
        /*0150*/ 	.short	0x0004
        /*0152*/ 	.short	0x0010
        /*0154*/ 	.byte	0x00, 0xf0, 0x11, 0x00


	//----- nvinfo : EIATTR_KPARAM_INFO
	.align		4
.L_52:
        /*0158*/ 	.byte	0x04, 0x17
        /*015a*/ 	.short	(.L_54 - .L_53)
.L_53:
        /*015c*/ 	.word	0x00000000
        /*0160*/ 	.short	0x0003
        /*0162*/ 	.short	0x000c
        /*0164*/ 	.byte	0x00, 0xf0, 0x11, 0x00


	//----- nvinfo : EIATTR_KPARAM_INFO
	.align		4
.L_54:
        /*0168*/ 	.byte	0x04, 0x17
        /*016a*/ 	.short	(.L_56 - .L_55)
.L_55:
        /*016c*/ 	.word	0x00000000
        /*0170*/ 	.short	0x0002
        /*0172*/ 	.short	0x0008
        /*0174*/ 	.byte	0x00, 0xf0, 0x11, 0x00


	//----- nvinfo : EIATTR_KPARAM_INFO
	.align		4
.L_56:
        /*0178*/ 	.byte	0x04, 0x17
        /*017a*/ 	.short	(.L_58 - .L_57)
.L_57:
        /*017c*/ 	.word	0x00000000
        /*0180*/ 	.short	0x0001
        /*0182*/ 	.short	0x0004
        /*0184*/ 	.byte	0x00, 0xf0, 0x11, 0x00


	//----- nvinfo : EIATTR_KPARAM_INFO
	.align		4
.L_58:
        /*0188*/ 	.byte	0x04, 0x17
        /*018a*/ 	.short	(.L_60 - .L_59)
.L_59:
        /*018c*/ 	.word	0x00000000
        /*0190*/ 	.short	0x0000
        /*0192*/ 	.short	0x0000
        /*0194*/ 	.byte	0x00, 0xf0, 0x11, 0x00


	//----- nvinfo : EIATTR_SPARSE_MMA_MASK
	.align		4
.L_60:
        /*0198*/ 	.byte	0x03, 0x50
        /*019a*/ 	.short	0x0000


	//----- nvinfo : EIATTR_MAXREG_COUNT
	.align		4
        /*019c*/ 	.byte	0x03, 0x1b
        /*019e*/ 	.short	0x00ff


	//----- nvinfo : EIATTR_EXTERNS
	.align		4
        /*01a0*/ 	.byte	0x04, 0x0f
        /*01a2*/ 	.short	(.L_62 - .L_61)


	//   ....[0]....
	.align		4
.L_61:
        /*01a4*/ 	.word	index@(vprintf)


	//----- nvinfo : EIATTR_MERCURY_ISA_VERSION
	.align		4
.L_62:
        /*01a8*/ 	.byte	0x03, 0x5f
        /*01aa*/ 	.short	0x0101


	//----- nvinfo : EIATTR_VRC_CTA_INIT_COUNT
	.align		4
        /*01ac*/ 	.byte	0x02, 0x4a
	.zero		1
	.zero		1


	//----- nvinfo : EIATTR_SYSCALL_OFFSETS
	.align		4
        /*01b0*/ 	.byte	0x04, 0x46
        /*01b2*/ 	.short	(.L_64 - .L_63)


	//   ....[0]....
.L_63:
        /*01b4*/ 	.word	0x00000ec0


	//----- nvinfo : EIATTR_EXIT_INSTR_OFFSETS
	.align		4
.L_64:
        /*01b8*/ 	.byte	0x04, 0x1c
        /*01ba*/ 	.short	(.L_66 - .L_65)


	//   ....[0]....
.L_65:
        /*01bc*/ 	.word	0x00000ed0


	//----- nvinfo : EIATTR_CRS_STACK_SIZE
	.align		4
.L_66:
        /*01c0*/ 	.byte	0x04, 0x1e
        /*01c2*/ 	.short	(.L_68 - .L_67)
.L_67:
        /*01c4*/ 	.word	0x00000000


	//----- nvinfo : EIATTR_CBANK_PARAM_SIZE
	.align		4
.L_68:
        /*01c8*/ 	.byte	0x03, 0x19
        /*01ca*/ 	.short	0x006c


	//----- nvinfo : EIATTR_PARAM_CBANK
	.align		4
        /*01cc*/ 	.byte	0x04, 0x0a
        /*01ce*/ 	.short	(.L_70 - .L_69)
	.align		4
.L_69:
        /*01d0*/ 	.word	index@(.nv.constant0._Z7computeffiifffffffffffffffPffffff)
        /*01d4*/ 	.short	0x0380
        /*01d6*/ 	.short	0x006c


	//----- nvinfo : EIATTR_SW_WAR
	.align		4
.L_70:
        /*01d8*/ 	.byte	0x04, 0x36
        /*01da*/ 	.short	(.L_72 - .L_71)
.L_71:
        /*01dc*/ 	.word	0x00000008
.L_72:


//--------------------- .nv.callgraph             --------------------------
	.section	.nv.callgraph,"",@"SHT_CUDA_CALLGRAPH"
	.align	4
	.sectionentsize	8
	.align		4
        /*0000*/ 	.word	0x00000000
	.align		4
        /*0004*/ 	.word	0xffffffff
	.align		4
        /*0008*/ 	.word	index@(_Z7computeffiifffffffffffffffPffffff)
	.align		4
        /*000c*/ 	.word	index@(vprintf)
	.align		4
        /*0010*/ 	.word	0x00000000
	.align		4
        /*0014*/ 	.word	0xfffffffe
	.align		4
        /*0018*/ 	.word	0x00000000
	.align		4
        /*001c*/ 	.word	0xfffffffd
	.align		4
        /*0020*/ 	.word	0x00000000
	.align		4
        /*0024*/ 	.word	0xfffffffc


//--------------------- .nv.constant4             --------------------------
	.section	.nv.constant4,"a",@progbits
	.align	8
	.align		8
.nv.constant4:
        /*0000*/ 	.dword	vprintf
	.align		8
        /*0008*/ 	.dword	$str


//--------------------- .text._Z7computeffiifffffffffffffffPffffff --------------------------
	.section	.text._Z7computeffiifffffffffffffffPffffff,"ax",@progbits
	.align	128
        .global         _Z7computeffiifffffffffffffffPffffff
        .type           _Z7computeffiifffffffffffffffPffffff,@function
        .size           _Z7computeffiifffffffffffffffPffffff,(.L_x_20 - _Z7computeffiifffffffffffffffPffffff)
        .other          _Z7computeffiifffffffffffffffPffffff,@"STO_CUDA_ENTRY STV_DEFAULT"
_Z7computeffiifffffffffffffffPffffff:
.text._Z7computeffiifffffffffffffffPffffff:
[----:B------:R-:W0:Y:S01]  /*0000*/  LDC R1, c[0x0][0x37c] ;  /* 0x0000df00ff017b82 */ /* 0x000e220000000800 */
[----:B------:R-:W-:Y:S02]  /*0010*/  HFMA2 R0, -RZ, RZ, 3.4921875, 0 ;  /* 0x42fc0000ff007431 */ /* 0x000fe400000001ff */
[----:B------:R-:W-:Y:S01]  /*0020*/  IMAD.MOV.U32 R3, RZ, RZ, 0x64867fd4 ;  /* 0x64867fd4ff037424 */ /* 0x000fe200078e00ff */
[----:B------:R-:W-:Y:S01]  /*0030*/  MOV R5, 0x3f317218 ;  /* 0x3f31721800057802 */ /* 0x000fe20000000f00 */
[----:B------:R-:W1:Y:S01]  /*0040*/  LDCU.64 UR6, c[0x0][0x380] ;  /* 0x00007000ff0677ac */ /* 0x000e620008000a00 */
[----:B------:R-:W-:Y:S01]  /*0050*/  HFMA2 R7, -RZ, RZ, 1.5048828125, 33.21875 ;  /* 0x3e055027ff077431 */ /* 0x000fe200000001ff */
[----:B0-----:R-:W-:Y:S01]  /*0060*/  IADD3 R1, PT, PT, R1, -0x8, RZ ;  /* 0xfffffff801017810 */ /* 0x001fe20007ffe0ff */
[----:B------:R-:W0:Y:S01]  /*0070*/  LDCU UR4, c[0x0][0x2f8] ;  /* 0x00005f00ff0477ac */ /* 0x000e220008000800 */
[----:B------:R-:W-:Y:S01]  /*0080*/  LOP3.LUT R0, R0, 0x80000000, R3, 0xb8, !PT ;  /* 0x8000000000007812 */ /* 0x000fe200078eb803 */
[----:B------:R-:W2:Y:S04]  /*0090*/  LDCU UR5, c[0x0][0x2fc] ;  /* 0x00005f80ff0577ac */ /* 0x000ea80008000800 */
[----:B------:R-:W-:-:S04]  /*00a0*/  FFMA R3, R0, -R5, 1.37580003397579476828e+22 ;  /* 0x643a74a700037423 */ /* 0x000fc80000000805 */
[C---:B------:R-:W-:Y:S01]  /*00b0*/  FFMA R3, R0.reuse, 1.9046542121259335545e-09, R3 ;  /* 0x3102e30800037823 */ /* 0x040fe20000000003 */
[----:B------:R-:W-:-:S03]  /*00c0*/  FADD R0, R0, 12583037 ;  /* 0x4b40007d00007421 */ /* 0x000fc60000000000 */
[----:B------:R-:W-:Y:S02]  /*00d0*/  FMUL R3, R3, 1.4426950216293334961 ;  /* 0x3fb8aa3b03037820 */ /* 0x000fe40000400000 */
[----:B------:R-:W-:Y:S02]  /*00e0*/  SHF.L.U32 R0, R0, 0x17, RZ ;  /* 0x0000001700007819 */ /* 0x000fe400000006ff */
[----:B0-----:R-:W-:Y:S02]  /*00f0*/  IADD3 R6, P1, PT, R1, UR4, RZ ;  /* 0x0000000401067c10 */ /* 0x001fe4000ff3e0ff */
[----:B------:R-:W0:Y:S02]  /*0100*/  MUFU.EX2 R3, R3 ;  /* 0x0000000300037308 */ /* 0x000e240000000800 */
[----:B0-----:R-:W-:-:S06]  /*0110*/  FMUL R0, R0, R3 ;  /* 0x0000000300007220 */ /* 0x001fcc0000400000 */
[----:B------:R-:W0:Y:S02]  /*0120*/  MUFU.RCP R5, R0 ;  /* 0x0000000000057308 */ /* 0x000e240000001000 */
[----:B0-----:R-:W-:-:S04]  /*0130*/  FMUL.FTZ R5, R5, -0.125 ;  /* 0xbe00000005057820 */ /* 0x001fc80000410000 */
[----:B------:R-:W-:-:S04]  /*0140*/  FFMA R5, R0, 2, R5 ;  /* 0x4000000000057823 */ /* 0x000fc80000000005 */
[----:B-1----:R-:W-:Y:S01]  /*0150*/  FADD R5, -|R5|, UR7 ;  /* 0x0000000705057e21 */ /* 0x002fe20008000300 */
[----:B------:R-:W0:Y:S04]  /*0160*/  LDCU UR7, c[0x0][0x380] ;  /* 0x00007000ff0777ac */ /* 0x000e280008000800 */
[----:B------:R-:W-:-:S04]  /*0170*/  FSETP.GEU.AND P0, PT, R5, 1.175494350822287508e-38, PT ;  /* 0x008000000500780b */ /* 0x000fc80003f0e000 */
[----:B------:R-:W-:-:S09]  /*0180*/  FSEL R0, RZ, -23, P0 ;  /* 0xc1b80000ff007808 */ /* 0x000fd20000000000 */
[----:B------:R-:W-:-:S04]  /*0190*/  @!P0 FMUL R5, R5, 8388608 ;  /* 0x4b00000005058820 */ /* 0x000fc80000400000 */
[C---:B------:R-:W-:Y:S01]  /*01a0*/  VIADD R2, R5.reuse, 0xc0d55555 ;  /* 0xc0d5555505027836 */ /* 0x040fe20000000000 */
[----:B------:R-:W-:-:S04]  /*01b0*/  ISETP.GT.U32.AND P0, PT, R5, 0x7f7fffff, PT ;  /* 0x7f7fffff0500780c */ /* 0x000fc80003f04070 */
[----:B------:R-:W-:-:S04]  /*01c0*/  LOP3.LUT R2, R2, 0xff800000, RZ, 0xc0, !PT ;  /* 0xff80000002027812 */ /* 0x000fc800078ec0ff */
[----:B------:R-:W-:-:S05]  /*01d0*/  IADD3 R3, PT, PT, R5, -R2, RZ ;  /* 0x8000000205037210 */ /* 0x000fca0007ffe0ff */
[----:B------:R-:W-:-:S04]  /*01e0*/  FADD R4, R3, -1 ;  /* 0xbf80000003047421 */ /* 0x000fc80000000000 */
[----:B------:R-:W-:-:S04]  /*01f0*/  FFMA R3, R4, -R7, 0.14084610342979431152 ;  /* 0x3e1039f604037423 */ /* 0x000fc80000000807 */
[----:B------:R-:W-:-:S04]  /*0200*/  FFMA R3, R4, R3, -0.12148627638816833496 ;  /* 0xbdf8cdcc04037423 */ /* 0x000fc80000000003 */
[----:B------:R-:W-:-:S04]  /*0210*/  FFMA R3, R4, R3, 0.13980610668659210205 ;  /* 0x3e0f295504037423 */ /* 0x000fc80000000003 */
[----:B------:R-:W-:-:S04]  /*0220*/  FFMA R3, R4, R3, -0.16684235632419586182 ;  /* 0xbe2ad8b904037423 */ /* 0x000fc80000000003 */
[----:B------:R-:W-:-:S04]  /*0230*/  FFMA R3, R4, R3, 0.20012299716472625732 ;  /* 0x3e4ced0b04037423 */ /* 0x000fc80000000003 */
[----:B------:R-:W-:-:S04]  /*0240*/  FFMA R3, R4, R3, -0.24999669194221496582 ;  /* 0xbe7fff2204037423 */ /* 0x000fc80000000003 */
[----:B------:R-:W-:-:S04]  /*0250*/  FFMA R3, R4, R3, 0.33333182334899902344 ;  /* 0x3eaaaa7804037423 */ /* 0x000fc80000000003 */
[C---:B------:R-:W-:Y:S01]  /*0260*/  FFMA R7, R4.reuse, R3, -0.5 ;  /* 0xbf00000004077423 */ /* 0x040fe20000000003 */
[----:B------:R-:W-:Y:S01]  /*0270*/  I2FP.F32.S32 R3, R2 ;  /* 0x0000000200037245 */ /* 0x000fe20000201400 */
[----:B------:R-:W-:Y:S02]  /*0280*/  IMAD.MOV.U32 R2, RZ, RZ, 0x7f800000 ;  /* 0x7f800000ff027424 */ /* 0x000fe400078e00ff */
[C---:B------:R-:W-:Y:S02]  /*0290*/  FMUL R7, R4.reuse, R7 ;  /* 0x0000000704077220 */ /* 0x040fe40000400000 */
[----:B------:R-:W-:Y:S02]  /*02a0*/  FFMA R0, R3, 1.1920928955078125e-07, R0 ;  /* 0x3400000003007823 */ /* 0x000fe40000000000 */
[----:B------:R-:W-:-:S04]  /*02b0*/  FFMA R7, R4, R7, R4 ;  /* 0x0000000704077223 */ /* 0x000fc80000000004 */
[----:B------:R-:W-:Y:S01]  /*02c0*/  FFMA R0, R0, 0.69314718246459960938, R7 ;  /* 0x3f31721800007823 */ /* 0x000fe20000000007 */
[C---:B------:R-:W-:Y:S01]  /*02d0*/  @P0 FFMA R0, R5.reuse, R2, +INF ;  /* 0x7f80000005000423 */ /* 0x040fe20000000002 */
[----:B------:R-:W-:Y:S02]  /*02e0*/  FSETP.NEU.AND P0, PT, R5, RZ, PT ;  /* 0x000000ff0500720b */ /* 0x000fe40003f0d000 */
[----:B--2---:R-:W-:Y:S02]  /*02f0*/  IADD3.X R7, PT, PT, RZ, UR5, RZ, P1, !PT ;  /* 0x00000005ff077c10 */ /* 0x004fe40008ffe4ff */
[----:B------:R-:W-:-:S04]  /*0300*/  FSEL R0, R0, -INF , P0 ;  /* 0xff80000000007808 */ /* 0x000fc80000000000 */
[----:B------:R-:W-:Y:S02]  /*0310*/  FSETP.GE.AND P0, PT, R0, UR6, PT ;  /* 0x0000000600007c0b */ /* 0x000fe4000bf06000 */
[----:B0-----:R-:W-:-:S11]  /*0320*/  MOV R0, UR7 ;  /* 0x0000000700007c02 */ /* 0x001fd60008000f00 */
[----:B------:R-:W-:Y:S05]  /*0330*/  @!P0 BRA `(.L_x_0) ;  /* 0x0000000800c08947 */ /* 0x000fea0003800000 */
[----:B------:R-:W0:Y:S01]  /*0340*/  LDC.64 R4, c[0x0][0x398] ;  /* 0x0000e600ff047b82 */ /* 0x000e220000000a00 */
[----:B------:R-:W1:Y:S01]  /*0350*/  LDCU UR5, c[0x0][0x388] ;  /* 0x00007100ff0577ac */ /* 0x000e620008000800 */
[----:B------:R-:W2:Y:S06]  /*0360*/  LDCU UR4, c[0x0][0x3a0] ;  /* 0x00007400ff0477ac */ /* 0x000eac0008000800 */
[----:B------:R-:W3:Y:S01]  /*0370*/  LDC.64 R2, c[0x0][0x390] ;  /* 0x0000e400ff027b82 */ /* 0x000ee20000000a00 */
[----:B-1----:R-:W-:Y:S01]  /*0380*/  UISETP.GE.AND UP0, UPT, UR5, 0x1, UPT ;  /* 0x000000010500788c */ /* 0x002fe2000bf06270 */
[----:B0-----:R-:W-:-:S04]  /*0390*/  FMUL R0, R5, -1.18320001434663418726e+35 ;  /* 0xf9b64d0305007820 */ /* 0x001fc80000400000 */
[----:B--2---:R-:W-:Y:S01]  /*03a0*/  FMUL R0, R0, UR4 ;  /* 0x0000000400007c20 */ /* 0x004fe20008400000 */
[----:B---3--:R-:W-:-:S04]  /*03b0*/  FADD R3, R2, -R3 ;  /* 0x8000000302037221 */ /* 0x008fc80000000000 */
[----:B------:R-:W-:Y:S01]  /*03c0*/  FFMA R0, R0, R4, R3 ;  /* 0x0000000400007223 */ /* 0x000fe20000000003 */
[----:B------:R-:W-:Y:S06]  /*03d0*/  BRA.U !UP0, `(.L_x_1) ;  /* 0x00000001084c7547 */ /* 0x000fec000b800000 */
[----:B------:R-:W0:Y:S01]  /*03e0*/  LDC R0, c[0x0][0x3c8] ;  /* 0x0000f200ff007b82 */ /* 0x000e220000000800 */
[----:B------:R-:W1:Y:S01]  /*03f0*/  LDCU UR4, c[0x0][0x3c4] ;  /* 0x00007880ff0477ac */ /* 0x000e620008000800 */
[----:B0-----:R-:W-:-:S04]  /*0400*/  FADD R0, -R0, -1.0460693036184759434e-41 ;  /* 0x80001d2900007421 */ /* 0x001fc80000000100 */
[----:B-1----:R-:W-:Y:S01]  /*0410*/  FADD R0, R0, UR4 ;  /* 0x0000000400007e21 */ /* 0x002fe20008000000 */
[----:B------:R-:W-:Y:S02]  /*0420*/  UMOV UR4, 0x7a04a28c ;  /* 0x7a04a28c00047882 */ /* 0x000fe40000000000 */
[----:B------:R-:W-:Y:S02]  /*0430*/  IMAD.U32 R4, RZ, RZ, UR4 ;  /* 0x00000004ff047e24 */ /* 0x000fe4000f8e00ff */
[----:B------:R-:W-:-:S04]  /*0440*/  FADD R3, R0, 1.571800031252299434e-36 ;  /* 0x0405b6c600037421 */ /* 0x000fc80000000000 */
[----:B------:R-:W0:Y:S08]  /*0450*/  MUFU.RCP R0, R3 ;  /* 0x0000000300007308 */ /* 0x000e300000001000 */
[----:B------:R-:W1:Y:S01]  /*0460*/  FCHK P0, -R4, R3 ;  /* 0x0000000304007302 */ /* 0x000e620000000100 */
[----:B0-----:R-:W-:-:S04]  /*0470*/  FFMA R5, -R3, R0, 1 ;  /* 0x3f80000003057423 */ /* 0x001fc80000000100 */
[----:B------:R-:W-:-:S04]  /*0480*/  FFMA R0, R0, R5, R0 ;  /* 0x0000000500007223 */ /* 0x000fc80000000000 */
[----:B------:R-:W-:-:S04]  /*0490*/  FFMA R2, R0, -1.72170006906285203645e+35, RZ ;  /* 0xfa04a28c00027823 */ /* 0x000fc800000000ff */
[----:B------:R-:W-:-:S04]  /*04a0*/  FFMA R5, -R3, R2, -1.72170006906285203645e+35 ;  /* 0xfa04a28c03057423 */ /* 0x000fc80000000102 */
[----:B------:R-:W-:Y:S01]  /*04b0*/  FFMA R0, R0, R5, R2 ;  /* 0x0000000500007223 */ /* 0x000fe20000000002 */
[----:B-1----:R-:W-:Y:S06]  /*04c0*/  @!P0 BRA `(.L_x_1) ;  /* 0x0000000000108947 */ /* 0x002fec0003800000 */
[----:B------:R-:W-:Y:S01]  /*04d0*/  HFMA2 R2, -RZ, RZ, -49280, -0.012786865234375 ;  /* 0xfa04a28cff027431 */ /* 0x000fe200000001ff */
[----:B------:R-:W-:-:S07]  /*04e0*/  MOV R4, 0x500 ;  /* 0x0000050000047802 */ /* 0x000fce0000000f00 */
[----:B------:R-:W-:Y:S05]  /*04f0*/  CALL.REL.NOINC `($__internal_0_$__cuda_sm3x_div_rn_noftz_f32_slowpath) ;  /* 0x0000000800787944 */ /* 0x000fea0003c00000 */
[----:B------:R-:W-:-:S07]  /*0500*/  MOV R0, R2 ;  /* 0x0000000200007202 */ /* 0x000fce0000000f00 */
.L_x_1:
[----:B------:R-:W0:Y:S02]  /*0510*/  LDCU UR4, c[0x0][0x38c] ;  /* 0x00007180ff0477ac */ /* 0x000e240008000800 */
[----:B0-----:R-:W-:-:S09]  /*0520*/  UISETP.GE.AND UP0, UPT, UR4, 0x1, UPT ;  /* 0x000000010400788c */ /* 0x001fd2000bf06270 */
[----:B------:R-:W-:Y:S05]  /*0530*/  BRA.U !UP0, `(.L_x_2) ;  /* 0x0000000508547547 */ /* 0x000fea000b800000 */
[----:B------:R-:W0:Y:S01]  /*0540*/  LDC.64 R2, c[0x0][0x3d8] ;  /* 0x0000f600ff027b82 */ /* 0x000e220000000a00 */
[----:B------:R-:W0:Y:S02]  /*0550*/  LDCU UR4, c[0x0][0x3e0] ;  /* 0x00007c00ff0477ac */ /* 0x000e240008000800 */
[----:B0-----:R-:W-:Y:S01]  /*0560*/  FADD R3, R3, UR4 ;  /* 0x0000000403037e21 */ /* 0x001fe20008000000 */
[----:B------:R-:W-:-:S03]  /*0570*/  FADD R2, R2, 1.08510000062708151294e+34 ;  /* 0x7805bfb802027421 */ /* 0x000fc60000000000 */
[----:B------:R-:W0:Y:S08]  /*0580*/  MUFU.RCP R4, R3 ;  /* 0x0000000300047308 */ /* 0x000e300000001000 */
[----:B------:R-:W1:Y:S01]  /*0590*/  FCHK P0, R2, R3 ;  /* 0x0000000302007302 */ /* 0x000e620000000000 */
[----:B0-----:R-:W-:-:S04]  /*05a0*/  FFMA R5, -R3, R4, 1 ;  /* 0x3f80000003057423 */ /* 0x001fc80000000104 */
[----:B------:R-:W-:-:S04]  /*05b0*/  FFMA R5, R4, R5, R4 ;  /* 0x0000000504057223 */ /* 0x000fc80000000004 */
[----:B------:R-:W-:-:S04]  /*05c0*/  FFMA R4, R2, R5, RZ ;  /* 0x0000000502047223 */ /* 0x000fc800000000ff */
[----:B------:R-:W-:-:S04]  /*05d0*/  FFMA R8, -R3, R4, R2 ;  /* 0x0000000403087223 */ /* 0x000fc80000000102 */
[----:B------:R-:W-:Y:S01]  /*05e0*/  FFMA R4, R5, R8, R4 ;  /* 0x0000000805047223 */ /* 0x000fe20000000004 */
[----:B-1----:R-:W-:Y:S06]  /*05f0*/  @!P0 BRA `(.L_x_3) ;  /* 0x00000000000c8947 */ /* 0x002fec0003800000 */
[----:B------:R-:W-:-:S07]  /*0600*/  MOV R4, 0x620 ;  /* 0x0000062000047802 */ /* 0x000fce0000000f00 */
[----:B------:R-:W-:Y:S05]  /*0610*/  CALL.REL.NOINC `($__internal_0_$__cuda_sm3x_div_rn_noftz_f32_slowpath) ;  /* 0x0000000800307944 */ /* 0x000fea0003c00000 */
[----:B------:R-:W-:-:S07]  /*0620*/  IMAD.MOV.U32 R4, RZ, RZ, R2 ;  /* 0x000000ffff047224 */ /* 0x000fce00078e0002 */
.L_x_3:
[----:B------:R-:W0:Y:S01]  /*0630*/  LDC R11, c[0x0][0x38c] ;  /* 0x0000e300ff0b7b82 */ /* 0x000e220000000800 */
[----:B------:R-:W1:Y:S01]  /*0640*/  LDCU.64 UR6, c[0x0][0x358] ;  /* 0x00006b00ff0677ac */ /* 0x000e620008000a00 */
[----:B------:R-:W-:Y:S02]  /*0650*/  HFMA2 R2, -RZ, RZ, 0, 0 ;  /* 0x00000000ff027431 */ /* 0x000fe400000001ff */
[----:B------:R-:W-:Y:S01]  /*0660*/  FADD R3, RZ, -R4 ;  /* 0x80000004ff037221 */ /* 0x000fe20000000000 */
[C---:B0-----:R-:W-:Y:S02]  /*0670*/  ISETP.GE.U32.AND P1, PT, R11.reuse, 0x8, PT ;  /* 0x000000080b00780c */ /* 0x041fe40003f26070 */
[----:B------:R-:W-:-:S04]  /*0680*/  LOP3.LUT R12, R11, 0x7, RZ, 0xc0, !PT ;  /* 0x000000070b0c7812 */ /* 0x000fc800078ec0ff */
[----:B------:R-:W-:-:S07]  /*0690*/  ISETP.NE.AND P0, PT, R12, RZ, PT ;  /* 0x000000ff0c00720c */ /* 0x000fce0003f05270 */
[----:B-1----:R-:W-:Y:S06]  /*06a0*/  @!P1 BRA `(.L_x_4) ;  /* 0x0000000000789947 */ /* 0x002fec0003800000 */
[----:B------:R-:W0:Y:S01]  /*06b0*/  LDCU.64 UR4, c[0x0][0x3d0] ;  /* 0x00007a00ff0477ac */ /* 0x000e220008000a00 */
[----:B------:R-:W-:-:S04]  /*06c0*/  LOP3.LUT R2, R11, 0x7ffffff8, RZ, 0xc0, !PT ;  /* 0x7ffffff80b027812 */ /* 0x000fc800078ec0ff */
[----:B------:R-:W-:Y:S01]  /*06d0*/  IADD3 R8, PT, PT, -R2, RZ, RZ ;  /* 0x000000ff02087210 */ /* 0x000fe20007ffe1ff */
[----:B0-----:R-:W-:-:S04]  /*06e0*/  UIADD3 UR4, UP0, UPT, UR4, 0x10, URZ ;  /* 0x0000001004047890 */ /* 0x001fc8000ff1e0ff */
[----:B------:R-:W-:Y:S02]  /*06f0*/  UIADD3.X UR5, UPT, UPT, URZ, UR5, URZ, UP0, !UPT ;  /* 0x00000005ff057290 */ /* 0x000fe400087fe4ff */
[----:B------:R-:W-:-:S04]  /*0700*/  IMAD.U32 R9, RZ, RZ, UR4 ;  /* 0x00000004ff097e24 */ /* 0x000fc8000f8e00ff */
[----:B------:R-:W-:-:S07]  /*0710*/  MOV R10, UR5 ;  /* 0x00000005000a7c02 */ /* 0x000fce0008000f00 */
.L_x_5:
[C---:B------:R-:W-:Y:S01]  /*0720*/  FADD R0, R3.reuse, R0 ;  /* 0x0000000003007221 */ /* 0x040fe20000000000 */
[----:B------:R-:W-:Y:S01]  /*0730*/  IADD3 R8, PT, PT, R8, 0x8, RZ ;  /* 0x0000000808087810 */ /* 0x000fe20007ffe0ff */
[----:B0-----:R-:W-:Y:S01]  /*0740*/  IMAD.MOV.U32 R5, RZ, RZ, R10 ;  /* 0x000000ffff057224 */ /* 0x001fe200078e000a */
[----:B------:R-:W-:Y:S01]  /*0750*/  MOV R4, R9 ;  /* 0x0000000900047202 */ /* 0x000fe20000000f00 */
[C---:B------:R-:W-:Y:S01]  /*0760*/  FADD R0, R3.reuse, R0 ;  /* 0x0000000003007221 */ /* 0x040fe20000000000 */
[----:B------:R-:W-:Y:S02]  /*0770*/  ISETP.NE.AND P1, PT, R8, RZ, PT ;  /* 0x000000ff0800720c */ /* 0x000fe40003f25270 */
[----:B------:R-:W-:Y:S01]  /*0780*/  IADD3 R9, P2, PT, R4, 0x20, RZ ;  /* 0x0000002004097810 */ /* 0x000fe20007f5e0ff */
[C---:B------:R-:W-:Y:S01]  /*0790*/  FADD R0, R3.reuse, R0 ;  /* 0x0000000003007221 */ /* 0x040fe20000000000 */
[----:B------:R0:W-:Y:S02]  /*07a0*/  STG.E desc[UR6][R4.64+-0x10], RZ ;  /* 0xfffff0ff04007986 */ /* 0x0001e4000c101906 */
[----:B------:R-:W-:Y:S01]  /*07b0*/  IADD3.X R10, PT, PT, RZ, R5, RZ, P2, !PT ;  /* 0x00000005ff0a7210 */ /* 0x000fe200017fe4ff */
[C---:B------:R-:W-:Y:S01]  /*07c0*/  FADD R0, R3.reuse, R0 ;  /* 0x0000000003007221 */ /* 0x040fe20000000000 */
[----:B------:R0:W-:Y:S03]  /*07d0*/  STG.E desc[UR6][R4.64+-0xc], RZ ;  /* 0xfffff4ff04007986 */ /* 0x0001e6000c101906 */
[C---:B------:R-:W-:Y:S01]  /*07e0*/  FADD R0, R3.reuse, R0 ;  /* 0x0000000003007221 */ /* 0x040fe20000000000 */
[----:B------:R0:W-:Y:S03]  /*07f0*/  STG.E desc[UR6][R4.64+-0x8], RZ ;  /* 0xfffff8ff04007986 */ /* 0x0001e6000c101906 */
[C---:B------:R-:W-:Y:S01]  /*0800*/  FADD R0, R3.reuse, R0 ;  /* 0x0000000003007221 */ /* 0x040fe20000000000 */
[----:B------:R0:W-:Y:S03]  /*0810*/  STG.E desc[UR6][R4.64+-0x4], RZ ;  /* 0xfffffcff04007986 */ /* 0x0001e6000c101906 */
[C---:B------:R-:W-:Y:S01]  /*0820*/  FADD R0, R3.reuse, R0 ;  /* 0x0000000003007221 */ /* 0x040fe20000000000 */
[----:B------:R0:W-:Y:S03]  /*0830*/  STG.E desc[UR6][R4.64], RZ ;  /* 0x000000ff04007986 */ /* 0x0001e6000c101906 */
[----:B------:R-:W-:Y:S01]  /*0840*/  FADD R0, R3, R0 ;  /* 0x0000000003007221 */ /* 0x000fe20000000000 */
[----:B------:R0:W-:Y:S04]  /*0850*/  STG.E desc[UR6][R4.64+0x4], RZ ;  /* 0x000004ff04007986 */ /* 0x0001e8000c101906 */
[----:B------:R0:W-:Y:S04]  /*0860*/  STG.E desc[UR6][R4.64+0x8], RZ ;  /* 0x000008ff04007986 */ /* 0x0001e8000c101906 */
[----:B------:R0:W-:Y:S01]  /*0870*/  STG.E desc[UR6][R4.64+0xc], RZ ;  /* 0x00000cff04007986 */ /* 0x0001e2000c101906 */
[----:B------:R-:W-:Y:S05]  /*0880*/  @P1 BRA `(.L_x_5) ;  /* 0xfffffffc00a41947 */ /* 0x000fea000383ffff */
.L_x_4:
[----:B------:R-:W-:Y:S05]  /*0890*/  @!P0 BRA `(.L_x_2) ;  /* 0x00000000007c8947 */ /* 0x000fea0003800000 */
[----:B------:R-:W-:Y:S02]  /*08a0*/  ISETP.GE.U32.AND P0, PT, R12, 0x4, PT ;  /* 0x000000040c00780c */ /* 0x000fe40003f06070 */
[----:B------:R-:W-:-:S04]  /*08b0*/  LOP3.LUT R10, R11, 0x3, RZ, 0xc0, !PT ;  /* 0x000000030b0a7812 */ /* 0x000fc800078ec0ff */
[----:B------:R-:W-:-:S07]  /*08c0*/  ISETP.NE.AND P1, PT, R10, RZ, PT ;  /* 0x000000ff0a00720c */ /* 0x000fce0003f25270 */
[----:B------:R-:W-:Y:S06]  /*08d0*/  @!P0 BRA `(.L_x_6) ;  /* 0x00000000002c8947 */ /* 0x000fec0003800000 */
[----:B0-----:R-:W0:Y:S01]  /*08e0*/  LDC.64 R4, c[0x0][0x3d0] ;  /* 0x0000f400ff047b82 */ /* 0x001e220000000a00 */
[----:B------:R-:W-:-:S04]  /*08f0*/  FADD R0, R0, R3 ;  /* 0x0000000300007221 */ /* 0x000fc80000000000 */
[----:B------:R-:W-:-:S04]  /*0900*/  FADD R0, R3, R0 ;  /* 0x0000000003007221 */ /* 0x000fc80000000000 */
[----:B------:R-:W-:-:S04]  /*0910*/  FADD R0, R3, R0 ;  /* 0x0000000003007221 */ /* 0x000fc80000000000 */
[----:B------:R-:W-:Y:S01]  /*0920*/  FADD R0, R3, R0 ;  /* 0x0000000003007221 */ /* 0x000fe20000000000 */
[----:B0-----:R-:W-:-:S04]  /*0930*/  IMAD.WIDE.U32 R4, R2, 0x4, R4 ;  /* 0x0000000402047825 */ /* 0x001fc800078e0004 */
[----:B------:R-:W-:Y:S01]  /*0940*/  VIADD R2, R2, 0x4 ;  /* 0x0000000402027836 */ /* 0x000fe20000000000 */
[----:B------:R1:W-:Y:S04]  /*0950*/  STG.E desc[UR6][R4.64], RZ ;  /* 0x000000ff04007986 */ /* 0x0003e8000c101906 */
[----:B------:R1:W-:Y:S04]  /*0960*/  STG.E desc[UR6][R4.64+0x4], RZ ;  /* 0x000004ff04007986 */ /* 0x0003e8000c101906 */
[----:B------:R1:W-:Y:S04]  /*0970*/  STG.E desc[UR6][R4.64+0x8], RZ ;  /* 0x000008ff04007986 */ /* 0x0003e8000c101906 */
[----:B------:R1:W-:Y:S02]  /*0980*/  STG.E desc[UR6][R4.64+0xc], RZ ;  /* 0x00000cff04007986 */ /* 0x0003e4000c101906 */
.L_x_6:
[----:B------:R-:W-:Y:S05]  /*0990*/  @!P1 BRA `(.L_x_2) ;  /* 0x00000000003c9947 */ /* 0x000fea0003800000 */
[----:B01----:R-:W-:Y:S02]  /*09a0*/  LOP3.LUT R4, R11, 0x1, RZ, 0xc0, !PT ;  /* 0x000000010b047812 */ /* 0x003fe400078ec0ff */
[----:B------:R-:W-:Y:S02]  /*09b0*/  ISETP.NE.AND P0, PT, R10, 0x1, PT ;  /* 0x000000010a00780c */ /* 0x000fe40003f05270 */
[----:B------:R-:W-:-:S13]  /*09c0*/  ISETP.NE.U32.AND P1, PT, R4, 0x1, PT ;  /* 0x000000010400780c */ /* 0x000fda0003f25070 */
[----:B------:R-:W0:Y:S01]  /*09d0*/  @!P1 LDC.64 R8, c[0x0][0x3d0] ;  /* 0x0000f400ff089b82 */ /* 0x000e220000000a00 */
[----:B------:R-:W-:Y:S05]  /*09e0*/  @!P0 BRA `(.L_x_7) ;  /* 0x00000000001c8947 */ /* 0x000fea0003800000 */
[----:B------:R-:W1:Y:S01]  /*09f0*/  LDC.64 R4, c[0x0][0x3d0] ;  /* 0x0000f400ff047b82 */ /* 0x000e620000000a00 */
[----:B------:R-:W-:-:S04]  /*0a00*/  FADD R0, R0, R3 ;  /* 0x0000000300007221 */ /* 0x000fc80000000000 */
[----:B------:R-:W-:Y:S01]  /*0a10*/  FADD R0, R3, R0 ;  /* 0x0000000003007221 */ /* 0x000fe20000000000 */
[C---:B-1----:R-:W-:Y:S01]  /*0a20*/  IMAD.WIDE.U32 R4, R2.reuse, 0x4, R4 ;  /* 0x0000000402047825 */ /* 0x042fe200078e0004 */
[----:B------:R-:W-:-:S04]  /*0a30*/  IADD3 R2, PT, PT, R2, 0x2, RZ ;  /* 0x0000000202027810 */ /* 0x000fc80007ffe0ff */
[----:B------:R1:W-:Y:S04]  /*0a40*/  STG.E desc[UR6][R4.64], RZ ;  /* 0x000000ff04007986 */ /* 0x0003e8000c101906 */
[----:B------:R1:W-:Y:S02]  /*0a50*/  STG.E desc[UR6][R4.64+0x4], RZ ;  /* 0x000004ff04007986 */ /* 0x0003e4000c101906 */
.L_x_7:
[----:B01----:R-:W-:-:S04]  /*0a60*/  @!P1 IMAD.WIDE.U32 R4, R2, 0x4, R8 ;  /* 0x0000000402049825 */ /* 0x003fc800078e0008 */
[----:B------:R-:W-:Y:S01]  /*0a70*/  @!P1 FADD R0, R0, R3 ;  /* 0x0000000300009221 */ /* 0x000fe20000000000 */
[----:B------:R2:W-:Y:S06]  /*0a80*/  @!P1 STG.E desc[UR6][R4.64], RZ ;  /* 0x000000ff04009986 */ /* 0x0005ec000c101906 */
.L_x_2:
[----:B------:R-:W-:-:S13]  /*0a90*/  FSETP.NEU.AND P0, PT, R0, 88861.2734375, PT ;  /* 0x47ad8ea30000780b */ /* 0x000fda0003f0d000 */
[----:B------:R-:W-:Y:S05]  /*0aa0*/  @P0 BRA `(.L_x_0) ;  /* 0x0000000000e40947 */ /* 0x000fea0003800000 */
[----:B012---:R-:W0:Y:S01]  /*0ab0*/  LDC R4, c[0x0][0x3e8] ;  /* 0x0000fa00ff047b82 */ /* 0x007e220000000800 */
[----:B------:R-:W-:Y:S02]  /*0ac0*/  HFMA2 R3, -RZ, RZ, 7.998943328857421875e-05, 0.0193634033203125 ;  /* 0x053e24f5ff037431 */ /* 0x000fe400000001ff */
[----:B------:R-:W-:-:S04]  /*0ad0*/  IMAD.MOV.U32 R0, RZ, RZ, 0x79ac550c ;  /* 0x79ac550cff007424 */ /* 0x000fc800078e00ff */
[----:B------:R-:W-:-:S04]  /*0ae0*/  FFMA R0, R3, -R0, 1 ;  /* 0x3f80000003007423 */ /* 0x000fc80000000800 */
[----:B------:R-:W-:Y:S01]  /*0af0*/  FFMA R0, R0, R3, 8.9405450008521253328e-36 ;  /* 0x053e24f500007423 */ /* 0x000fe20000000003 */
[----:B0-----:R-:W0:Y:S03]  /*0b00*/  FCHK P0, R4, 1.11850001902781364408e+35 ;  /* 0x79ac550c04007902 */ /* 0x001e260000000000 */
[----:B------:R-:W-:-:S04]  /*0b10*/  FFMA R3, R0, R4, RZ ;  /* 0x0000000400037223 */ /* 0x000fc800000000ff */
[----:B------:R-:W-:-:S04]  /*0b20*/  FFMA R2, R3, -1.11850001902781364408e+35, R4 ;  /* 0xf9ac550c03027823 */ /* 0x000fc80000000004 */
[----:B------:R-:W-:Y:S01]  /*0b30*/  FFMA R0, R0, R2, R3 ;  /* 0x0000000200007223 */ /* 0x000fe20000000003 */
[----:B0-----:R-:W-:Y:S06]  /*0b40*/  @!P0 BRA `(.L_x_8) ;  /* 0x0000000000148947 */ /* 0x001fec0003800000 */
[----:B------:R-:W0:Y:S01]  /*0b50*/  LDC R2, c[0x0][0x3e8] ;  /* 0x0000fa00ff027b82 */ /* 0x000e220000000800 */
[----:B------:R-:W-:Y:S02]  /*0b60*/  MOV R3, 0x79ac550c ;  /* 0x79ac550c00037802 */ /* 0x000fe40000000f00 */
[----:B------:R-:W-:-:S07]  /*0b70*/  MOV R4, 0xb90 ;  /* 0x00000b9000047802 */ /* 0x000fce0000000f00 */
[----:B0-----:R-:W-:Y:S05]  /*0b80*/  CALL.REL.NOINC `($__internal_0_$__cuda_sm3x_div_rn_noftz_f32_slowpath) ;  /* 0x0000000000d47944 */ /* 0x001fea0003c00000 */
[----:B------:R-:W-:-:S07]  /*0b90*/  MOV R0, R2 ;  /* 0x0000000200007202 */ /* 0x000fce0000000f00 */
.L_x_8:
[----:B------:R-:W0:Y:S01]  /*0ba0*/  LDC R2, c[0x0][0x3e4] ;  /* 0x0000f900ff027b82 */ /* 0x000e220000000800 */
[----:B------:R-:W-:Y:S01]  /*0bb0*/  FSETP.NEU.AND P0, PT, R0, RZ, PT ;  /* 0x000000ff0000720b */ /* 0x000fe20003f0d000 */
[----:B------:R-:W-:Y:S02]  /*0bc0*/  IMAD.MOV.U32 R3, RZ, RZ, 0x3f800000 ;  /* 0x3f800000ff037424 */ /* 0x000fe400078e00ff */
[----:B0-----:R-:W-:-:S04]  /*0bd0*/  FADD R2, R2, 1.50190007155705396966e+36 ;  /* 0x7b90a0b202027421 */ /* 0x001fc80000000000 */
[----:B------:R-:W-:-:S06]  /*0be0*/  FADD R2, R2, -1.3839223633671893392e-41 ;  /* 0x8000269402027421 */ /* 0x000fcc0000000000 */
[----:B------:R-:W-:Y:S05]  /*0bf0*/  @!P0 BRA `(.L_x_9) ;  /* 0x00000000008c8947 */ /* 0x000fea0003800000 */
[----:B------:R-:W-:Y:S01]  /*0c00*/  HFMA2 R4, -RZ, RZ, 0.185302734375, -7104 ;  /* 0x31eeeef0ff047431 */ /* 0x000fe200000001ff */
[----:B------:R-:W-:Y:S01]  /*0c10*/  MOV R3, 0x3fb8aa3b ;  /* 0x3fb8aa3b00037802 */ /* 0x000fe20000000f00 */
[----:B------:R-:W-:Y:S02]  /*0c20*/  IMAD.MOV.U32 R8, RZ, RZ, 0x3e088889 ;  /* 0x3e088889ff087424 */ /* 0x000fe400078e00ff */
[----:B------:R-:W-:Y:S01]  /*0c30*/  HFMA2 R10, -RZ, RZ, 0.64013671875, -15.109375 ;  /* 0x391fcb8eff0a7431 */ /* 0x000fe200000001ff */
[----:B------:R-:W-:Y:S01]  /*0c40*/  FSETP.NAN.AND P2, PT, |R0|, |R0|, PT ;  /* 0x400000000000720b */ /* 0x000fe20003f48200 */
[----:B------:R-:W-:-:S04]  /*0c50*/  FFMA R3, R4, R3, -7.0513278842554427683e-06 ;  /* 0xb6ec9a7204037423 */ /* 0x000fc80000000003 */
[----:B------:R-:W-:-:S04]  /*0c60*/  FFMA R3, -R8, 1.9251366722983220825e-08, R3 ;  /* 0x32a55e3408037823 */ /* 0x000fc80000000103 */
[----:B------:R-:W-:-:S04]  /*0c70*/  FFMA R3, R4, 0.0064291320741176605225, R3 ;  /* 0x3bd2ab7804037823 */ /* 0x000fc80000000003 */
[----:B------:R-:W-:-:S04]  /*0c80*/  FFMA R3, -R8, 0.0021430440247058868408, R3 ;  /* 0x3b0c725008037823 */ /* 0x000fc80000000103 */
[----:B------:R-:W-:-:S04]  /*0c90*/  FADD R5, R3, -145.192352294921875 ;  /* 0xc311313e03057421 */ /* 0x000fc80000000000 */
[C---:B------:R-:W-:Y:S01]  /*0ca0*/  FMUL R4, R5.reuse, R0 ;  /* 0x0000000005047220 */ /* 0x040fe20000400000 */
[----:B------:R-:W-:-:S03]  /*0cb0*/  FADD R8, R5, 145.192352294921875 ;  /* 0x4311313e05087421 */ /* 0x000fc60000000000 */
[----:B------:R-:W0:Y:S01]  /*0cc0*/  FRND R9, R4 ;  /* 0x0000000400097307 */ /* 0x000e220000201000 */
[----:B------:R-:W-:Y:S01]  /*0cd0*/  FADD R8, R3, -R8 ;  /* 0x8000000803087221 */ /* 0x000fe20000000000 */
[----:B------:R-:W-:Y:S01]  /*0ce0*/  FFMA R5, R5, R0, -R4 ;  /* 0x0000000005057223 */ /* 0x000fe20000000804 */
[----:B------:R-:W-:-:S03]  /*0cf0*/  FSETP.GT.AND P0, PT, |R4|, 152, PT ;  /* 0x431800000400780b */ /* 0x000fc60003f04200 */
[----:B------:R-:W-:Y:S01]  /*0d00*/  FFMA R8, R8, R0, R5 ;  /* 0x0000000008087223 */ /* 0x000fe20000000005 */
[----:B0-----:R-:W-:Y:S01]  /*0d10*/  FADD R3, R4, -R9 ;  /* 0x8000000904037221 */ /* 0x001fe20000000000 */
[----:B------:R-:W-:-:S03]  /*0d20*/  FSETP.GT.AND P1, PT, R9, RZ, PT ;  /* 0x000000ff0900720b */ /* 0x000fc60003f24000 */
[----:B------:R-:W-:Y:S01]  /*0d30*/  FADD R3, R3, R8 ;  /* 0x0000000803037221 */ /* 0x000fe20000000000 */
[----:B------:R-:W-:Y:S02]  /*0d40*/  SEL R5, RZ, 0x83000000, P1 ;  /* 0x83000000ff057807 */ /* 0x000fe40000800000 */
[----:B------:R-:W-:Y:S01]  /*0d50*/  FSETP.GEU.AND P1, PT, R4, RZ, PT ;  /* 0x000000ff0400720b */ /* 0x000fe20003f2e000 */
[----:B------:R-:W-:Y:S01]  /*0d60*/  FFMA R8, R3, R10, 0.0013391353422775864601 ;  /* 0x3aaf85ed03087423 */ /* 0x000fe2000000000a */
[----:B------:R-:W-:-:S03]  /*0d70*/  IADD3 R9, PT, PT, R5, 0x7f000000, RZ ;  /* 0x7f00000005097810 */ /* 0x000fc60007ffe0ff */
[C---:B------:R-:W-:Y:S02]  /*0d80*/  FFMA R10, R3.reuse, R8, 0.0096188392490148544312 ;  /* 0x3c1d9856030a7423 */ /* 0x040fe40000000008 */
[----:B------:R-:W0:Y:S02]  /*0d90*/  F2I.NTZ R8, R4 ;  /* 0x0000000400087305 */ /* 0x000e240000203100 */
[----:B------:R-:W-:-:S04]  /*0da0*/  FFMA R10, R3, R10, 0.055503588169813156128 ;  /* 0x3d6357bb030a7423 */ /* 0x000fc8000000000a */
[----:B------:R-:W-:-:S04]  /*0db0*/  FFMA R10, R3, R10, 0.24022644758224487305 ;  /* 0x3e75fdec030a7423 */ /* 0x000fc8000000000a */
[----:B------:R-:W-:-:S04]  /*0dc0*/  FFMA R10, R3, R10, 0.69314718246459960938 ;  /* 0x3f317218030a7423 */ /* 0x000fc8000000000a */
[----:B------:R-:W-:Y:S01]  /*0dd0*/  FFMA R10, R3, R10, 1 ;  /* 0x3f800000030a7423 */ /* 0x000fe2000000000a */
[----:B0-----:R-:W-:Y:S01]  /*0de0*/  IMAD R8, R8, 0x800000, -R5 ;  /* 0x0080000008087824 */ /* 0x001fe200078e0a05 */
[----:B------:R-:W-:Y:S02]  /*0df0*/  FSEL R3, RZ, +INF , !P1 ;  /* 0x7f800000ff037808 */ /* 0x000fe40004800000 */
[----:B------:R-:W-:-:S04]  /*0e00*/  FMUL R9, R9, R10 ;  /* 0x0000000a09097220 */ /* 0x000fc80000400000 */
[----:B------:R-:W-:Y:S01]  /*0e10*/  @!P0 FMUL R3, R8, R9 ;  /* 0x0000000908038220 */ /* 0x000fe20000400000 */
[----:B------:R-:W-:-:S07]  /*0e20*/  @P2 FADD R3, R0, 1.9618178500547438993e-44 ;  /* 0x0000000e00032421 */ /* 0x000fce0000000000 */
.L_x_9:
[----:B------:R-:W-:-:S07]  /*0e30*/  FADD R0, R2, R3 ;  /* 0x0000000302007221 */ /* 0x000fce0000000000 */
.L_x_0:
[----:B------:R-:W3:Y:S01]  /*0e40*/  F2F.F64.F32 R2, R0 ;  /* 0x0000000000027310 */ /* 0x000ee20000201800 */
[----:B------:R-:W-:Y:S01]  /*0e50*/  MOV R8, 0x0 ;  /* 0x0000000000087802 */ /* 0x000fe20000000f00 */
[----:B------:R-:W0:Y:S05]  /*0e60*/  LDCU.64 UR4, c[0x4][0x8] ;  /* 0x01000100ff0477ac */ /* 0x000e2a0008000a00 */
[----:B------:R-:W4:Y:S01]  /*0e70*/  LDC.64 R8, c[0x4][R8] ;  /* 0x0100000008087b82 */ /* 0x000f220000000a00 */
[----:B---3--:R3:W-:Y:S01]  /*0e80*/  STL.64 [R1], R2 ;  /* 0x0000000201007387 */ /* 0x0087e20000100a00 */
[----:B012---:R-:W-:Y:S02]  /*0e90*/  MOV R4, UR4 ;  /* 0x0000000400047c02 */ /* 0x007fe40008000f00 */
[----:B------:R-:W-:-:S07]  /*0ea0*/  MOV R5, UR5 ;  /* 0x0000000500057c02 */ /* 0x000fce0008000f00 */
[----:B------:R-:W-:-:S07]  /*0eb0*/  LEPC R20, `(.L_x_10) ;  /* 0x000000001014794e */ /* 0x000fce0000000000 */
[----:B---34-:R-:W-:Y:S05]  /*0ec0*/  CALL.ABS.NOINC R8 ;  /* 0x0000000008007343 */ /* 0x018fea0003c00000 */
.L_x_10:
[----:B------:R-:W-:Y:S05]  /*0ed0*/  EXIT ;  /* 0x000000000000794d */ /* 0x000fea0003800000 */
        .weak           $__internal_0_$__cuda_sm3x_div_rn_noftz_f32_slowpath
        .type           $__internal_0_$__cuda_sm3x_div_rn_noftz_f32_slowpath,@function
        .size           $__internal_0_$__cuda_sm3x_div_rn_noftz_f32_slowpath,(.L_x_20 - $__internal_0_$__cuda_sm3x_div_rn_noftz_f32_slowpath)
$__internal_0_$__cuda_sm3x_div_rn_noftz_f32_slowpath:
[----:B------:R-:W-:Y:S02]  /*0ee0*/  SHF.R.U32.HI R8, RZ, 0x17, R3 ;  /* 0x00000017ff087819 */ /* 0x000fe40000011603 */
[----:B------:R-:W-:Y:S02]  /*0ef0*/  SHF.R.U32.HI R5, RZ, 0x17, R2 ;  /* 0x00000017ff057819 */ /* 0x000fe40000011602 */
[----:B------:R-:W-:Y:S02]  /*0f00*/  LOP3.LUT R12, R8, 0xff, RZ, 0xc0, !PT ;  /* 0x000000ff080c7812 */ /* 0x000fe400078ec0ff */
[----:B------:R-:W-:-:S03]  /*0f10*/  LOP3.LUT R10, R5, 0xff, RZ, 0xc0, !PT ;  /* 0x000000ff050a7812 */ /* 0x000fc600078ec0ff */
[----:B------:R-:W-:Y:S01]  /*0f20*/  VIADD R9, R12, 0xffffffff ;  /* 0xffffffff0c097836 */ /* 0x000fe20000000000 */
[----:B------:R-:W-:-:S04]  /*0f30*/  IADD3 R8, PT, PT, R10, -0x1, RZ ;  /* 0xffffffff0a087810 */ /* 0x000fc80007ffe0ff */
[----:B------:R-:W-:-:S04]  /*0f40*/  ISETP.GT.U32.AND P0, PT, R9, 0xfd, PT ;  /* 0x000000fd0900780c */ /* 0x000fc80003f04070 */
[----:B------:R-:W-:-:S13]  /*0f50*/  ISETP.GT.U32.OR P0, PT, R8, 0xfd, P0 ;  /* 0x000000fd0800780c */ /* 0x000fda0000704470 */
[----:B------:R-:W-:Y:S01]  /*0f60*/  @!P0 MOV R5, RZ ;  /* 0x000000ff00058202 */ /* 0x000fe20000000f00 */
[----:B------:R-:W-:Y:S06]  /*0f70*/  @!P0 BRA `(.L_x_11) ;  /* 0x00000000005c8947 */ /* 0x000fec0003800000 */
[----:B------:R-:W-:Y:S02]  /*0f80*/  FSETP.GTU.FTZ.AND P0, PT, |R2|, +INF , PT ;  /* 0x7f8000000200780b */ /* 0x000fe40003f1c200 */
[----:B------:R-:W-:-:S04]  /*0f90*/  FSETP.GTU.FTZ.AND P1, PT, |R3|, +INF , PT ;  /* 0x7f8000000300780b */ /* 0x000fc80003f3c200 */
[----:B------:R-:W-:-:S13]  /*0fa0*/  PLOP3.LUT P0, PT, P0, P1, PT, 0xf8, 0x8f ;  /* 0x00000000008f781c */ /* 0x000fda0000703f70 */
[----:B------:R-:W-:Y:S05]  /*0fb0*/  @P0 BRA `(.L_x_12) ;  /* 0x0000000400440947 */ /* 0x000fea0003800000 */
[----:B------:R-:W-:-:S13]  /*0fc0*/  LOP3.LUT P0, RZ, R3, 0x7fffffff, R2, 0xc8, !PT ;  /* 0x7fffffff03ff7812 */ /* 0x000fda000780c802 */
[----:B------:R-:W-:Y:S05]  /*0fd0*/  @!P0 BRA `(.L_x_13) ;  /* 0x0000000400348947 */ /* 0x000fea0003800000 */
[C---:B------:R-:W-:Y:S02]  /*0fe0*/  FSETP.NEU.FTZ.AND P2, PT, |R2|.reuse, +INF , PT ;  /* 0x7f8000000200780b */ /* 0x040fe40003f5d200 */
[----:B------:R-:W-:Y:S02]  /*0ff0*/  FSETP.NEU.FTZ.AND P1, PT, |R3|, +INF , PT ;  /* 0x7f8000000300780b */ /* 0x000fe40003f3d200 */
[----:B------:R-:W-:-:S11]  /*1000*/  FSETP.NEU.FTZ.AND P0, PT, |R2|, +INF , PT ;  /* 0x7f8000000200780b */ /* 0x000fd60003f1d200 */
[----:B------:R-:W-:Y:S05]  /*1010*/  @!P1 BRA !P2, `(.L_x_13) ;  /* 0x0000000400249947 */ /* 0x000fea0005000000 */
[----:B------:R-:W-:-:S04]  /*1020*/  LOP3.LUT P2, RZ, R2, 0x7fffffff, RZ, 0xc0, !PT ;  /* 0x7fffffff02ff7812 */ /* 0x000fc8000784c0ff */
[----:B------:R-:W-:-:S13]  /*1030*/  PLOP3.LUT P1, PT, P1, P2, PT, 0x2f, 0xf2 ;  /* 0x0000000000f2781c */ /* 0x000fda0000f24577 */
[----:B------:R-:W-:Y:S05]  /*1040*/  @P1 BRA `(.L_x_14) ;  /* 0x0000000400101947 */ /* 0x000fea0003800000 */
[----:B------:R-:W-:-:S04]  /*1050*/  LOP3.LUT P1, RZ, R3, 0x7fffffff, RZ, 0xc0, !PT ;  /* 0x7fffffff03ff7812 */ /* 0x000fc8000782c0ff */
[----:B------:R-:W-:-:S13]  /*1060*/  PLOP3.LUT P0, PT, P0, P1, PT, 0x2f, 0xf2 ;  /* 0x0000000000f2781c */ /* 0x000fda0000702577 */
[----:B------:R-:W-:Y:S05]  /*1070*/  @P0 BRA `(.L_x_15) ;  /* 0x0000000000f80947 */ /* 0x000fea0003800000 */
[----:B------:R-:W-:Y:S02]  /*1080*/  ISETP.GE.AND P0, PT, R8, RZ, PT ;  /* 0x000000ff0800720c */ /* 0x000fe40003f06270 */
[----:B------:R-:W-:-:S11]  /*1090*/  ISETP.GE.AND P1, PT, R9, RZ, PT ;  /* 0x000000ff0900720c */ /* 0x000fd60003f26270 */
[----:B------:R-:W-:Y:S01]  /*10a0*/  @P0 MOV R5, RZ ;  /* 0x000000ff00050202 */ /* 0x000fe20000000f00 */
[----:B------:R-:W-:Y:S02]  /*10b0*/  @!P0 IMAD.MOV.U32 R5, RZ, RZ, -0x40 ;  /* 0xffffffc0ff058424 */ /* 0x000fe400078e00ff */
[----:B------:R-:W-:Y:S01]  /*10c0*/  @!P0 FFMA R2, R2, 1.84467440737095516160e+19, RZ ;  /* 0x5f80000002028823 */ /* 0x000fe200000000ff */
[----:B------:R-:W-:Y:S02]  /*10d0*/  @!P1 FFMA R3, R3, 1.84467440737095516160e+19, RZ ;  /* 0x5f80000003039823 */ /* 0x000fe400000000ff */
[----:B------:R-:W-:-:S07]  /*10e0*/  @!P1 IADD3 R5, PT, PT, R5, 0x40, RZ ;  /* 0x0000004005059810 */ /* 0x000fce0007ffe0ff */
.L_x_11:
[----:B------:R-:W-:-:S04]  /*10f0*/  LEA R8, R12, 0xc0800000, 0x17 ;  /* 0xc08000000c087811 */ /* 0x000fc800078eb8ff */
[----:B------:R-:W-:Y:S02]  /*1100*/  IADD3 R8, PT, PT, -R8, R3, RZ ;  /* 0x0000000308087210 */ /* 0x000fe40007ffe1ff */
[----:B------:R-:W-:Y:S02]  /*1110*/  IADD3 R3, PT, PT, R10, -0x7f, RZ ;  /* 0xffffff810a037810 */ /* 0x000fe40007ffe0ff */
[----:B------:R0:W1:Y:S01]  /*1120*/  MUFU.RCP R9, R8 ;  /* 0x0000000800097308 */ /* 0x0000620000001000 */
[----:B------:R-:W-:Y:S02]  /*1130*/  FADD.FTZ R11, -R8, -RZ ;  /* 0x800000ff080b7221 */ /* 0x000fe40000010100 */
[C---:B------:R-:W-:Y:S01]  /*1140*/  IMAD R2, R3.reuse, -0x800000, R2 ;  /* 0xff80000003027824 */ /* 0x040fe200078e0202 */
[----:B0-----:R-:W-:-:S05]  /*1150*/  IADD3 R8, PT, PT, R3, 0x7f, -R12 ;  /* 0x0000007f03087810 */ /* 0x001fca0007ffe80c */
[----:B------:R-:W-:Y:S02]  /*1160*/  IMAD.IADD R8, R8, 0x1, R5 ;  /* 0x0000000108087824 */ /* 0x000fe400078e0205 */
[----:B-1----:R-:W-:-:S04]  /*1170*/  FFMA R10, R9, R11, 1 ;  /* 0x3f800000090a7423 */ /* 0x002fc8000000000b */
[----:B------:R-:W-:-:S04]  /*1180*/  FFMA R14, R9, R10, R9 ;  /* 0x0000000a090e7223 */ /* 0x000fc80000000009 */
[----:B------:R-:W-:-:S04]  /*1190*/  FFMA R9, R2, R14, RZ ;  /* 0x0000000e02097223 */ /* 0x000fc800000000ff */
[----:B------:R-:W-:-:S04]  /*11a0*/  FFMA R10, R11, R9, R2 ;  /* 0x000000090b0a7223 */ /* 0x000fc80000000002 */
[----:B------:R-:W-:-:S04]  /*11b0*/  FFMA R9, R14, R10, R9 ;  /* 0x0000000a0e097223 */ /* 0x000fc80000000009 */
[----:B------:R-:W-:-:S04]  /*11c0*/  FFMA R10, R11, R9, R2 ;  /* 0x000000090b0a7223 */ /* 0x000fc80000000002 */
[----:B------:R-:W-:-:S05]  /*11d0*/  FFMA R2, R14, R10, R9 ;  /* 0x0000000a0e027223 */ /* 0x000fca0000000009 */
[----:B------:R-:W-:-:S04]  /*11e0*/  SHF.R.U32.HI R3, RZ, 0x17, R2 ;  /* 0x00000017ff037819 */ /* 0x000fc80000011602 */
[----:B------:R-:W-:-:S04]  /*11f0*/  LOP3.LUT R3, R3, 0xff, RZ, 0xc0, !PT ;  /* 0x000000ff03037812 */ /* 0x000fc800078ec0ff */
[----:B------:R-:W-:-:S04]  /*1200*/  IADD3 R11, PT, PT, R3, R8, RZ ;  /* 0x00000008030b7210 */ /* 0x000fc80007ffe0ff */
[----:B------:R-:W-:-:S04]  /*1210*/  IADD3 R3, PT, PT, R11, -0x1, RZ ;  /* 0xffffffff0b037810 */ /* 0x000fc80007ffe0ff */
[----:B------:R-:W-:-:S13]  /*1220*/  ISETP.GE.U32.AND P0, PT, R3, 0xfe, PT ;  /* 0x000000fe0300780c */ /* 0x000fda0003f06070 */
[----:B------:R-:W-:Y:S05]  /*1230*/  @!P0 BRA `(.L_x_16) ;  /* 0x0000000000808947 */ /* 0x000fea0003800000 */
[----:B------:R-:W-:-:S13]  /*1240*/  ISETP.GT.AND P0, PT, R11, 0xfe, PT ;  /* 0x000000fe0b00780c */ /* 0x000fda0003f04270 */
[----:B------:R-:W-:Y:S05]  /*1250*/  @P0 BRA `(.L_x_17) ;  /* 0x00000000006c0947 */ /* 0x000fea0003800000 */
[----:B------:R-:W-:-:S13]  /*1260*/  ISETP.GE.AND P0, PT, R11, 0x1, PT ;  /* 0x000000010b00780c */ /* 0x000fda0003f06270 */
[----:B------:R-:W-:Y:S05]  /*1270*/  @P0 BRA `(.L_x_18) ;  /* 0x0000000000980947 */ /* 0x000fea0003800000 */
[----:B------:R-:W-:Y:S02]  /*1280*/  ISETP.GE.AND P0, PT, R11, -0x18, PT ;  /* 0xffffffe80b00780c */ /* 0x000fe40003f06270 */
[----:B------:R-:W-:-:S11]  /*1290*/  LOP3.LUT R2, R2, 0x80000000, RZ, 0xc0, !PT ;  /* 0x8000000002027812 */ /* 0x000fd600078ec0ff */
[----:B------:R-:W-:Y:S05]  /*12a0*/  @!P0 BRA `(.L_x_18) ;  /* 0x00000000008c8947 */ /* 0x000fea0003800000 */
[CCC-:B------:R-:W-:Y:S01]  /*12b0*/  FFMA.RZ R3, R14.reuse, R10.reuse, R9.reuse ;  /* 0x0000000a0e037223 */ /* 0x1c0fe2000000c009 */
[CCC-:B------:R-:W-:Y:S01]  /*12c0*/  FFMA.RM R8, R14.reuse, R10.reuse, R9.reuse ;  /* 0x0000000a0e087223 */ /* 0x1c0fe20000004009 */
[C---:B------:R-:W-:Y:S02]  /*12d0*/  ISETP.NE.AND P2, PT, R11.reuse, RZ, PT ;  /* 0x000000ff0b00720c */ /* 0x040fe40003f45270 */
[----:B------:R-:W-:Y:S02]  /*12e0*/  ISETP.NE.AND P1, PT, R11, RZ, PT ;  /* 0x000000ff0b00720c */ /* 0x000fe40003f25270 */
[----:B------:R-:W-:Y:S01]  /*12f0*/  LOP3.LUT R5, R3, 0x7fffff, RZ, 0xc0, !PT ;  /* 0x007fffff03057812 */ /* 0x000fe200078ec0ff */
[----:B------:R-:W-:Y:S01]  /*1300*/  FFMA.RP R3, R14, R10, R9 ;  /* 0x0000000a0e037223 */ /* 0x000fe20000008009 */
[----:B------:R-:W-:Y:S01]  /*1310*/  IADD3 R10, PT, PT, R11, 0x20, RZ ;  /* 0x000000200b0a7810 */ /* 0x000fe20007ffe0ff */
[----:B------:R-:W-:Y:S01]  /*1320*/  IMAD.MOV R9, RZ, RZ, -R11 ;  /* 0x000000ffff097224 */ /* 0x000fe200078e0a0b */
[----:B------:R-:W-:-:S02]  /*1330*/  LOP3.LUT R5, R5, 0x800000, RZ, 0xfc, !PT ;  /* 0x0080000005057812 */ /* 0x000fc400078efcff */
[----:B------:R-:W-:Y:S02]  /*1340*/  FSETP.NEU.FTZ.AND P0, PT, R3, R8, PT ;  /* 0x000000080300720b */ /* 0x000fe40003f1d000 */
[----:B------:R-:W-:Y:S02]  /*1350*/  SHF.L.U32 R10, R5, R10, RZ ;  /* 0x0000000a050a7219 */ /* 0x000fe400000006ff */
[----:B------:R-:W-:Y:S02]  /*1360*/  SEL R8, R9, RZ, P2 ;  /* 0x000000ff09087207 */ /* 0x000fe40001000000 */
[----:B------:R-:W-:Y:S02]  /*1370*/  ISETP.NE.AND P1, PT, R10, RZ, P1 ;  /* 0x000000ff0a00720c */ /* 0x000fe40000f25270 */
[----:B------:R-:W-:Y:S02]  /*1380*/  SHF.R.U32.HI R8, RZ, R8, R5 ;  /* 0x00000008ff087219 */ /* 0x000fe40000011605 */
[----:B------:R-:W-:-:S02]  /*1390*/  PLOP3.LUT P0, PT, P0, P1, PT, 0xf8, 0x8f ;  /* 0x00000000008f781c */ /* 0x000fc40000703f70 */
[----:B------:R-:W-:Y:S02]  /*13a0*/  SHF.R.U32.HI R10, RZ, 0x1, R8 ;  /* 0x00000001ff0a7819 */ /* 0x000fe40000011608 */
[----:B------:R-:W-:-:S04]  /*13b0*/  SEL R3, RZ, 0x1, !P0 ;  /* 0x00000001ff037807 */ /* 0x000fc80004000000 */
[----:B------:R-:W-:-:S04]  /*13c0*/  LOP3.LUT R3, R3, 0x1, R10, 0xf8, !PT ;  /* 0x0000000103037812 */ /* 0x000fc800078ef80a */
[----:B------:R-:W-:-:S04]  /*13d0*/  LOP3.LUT R3, R3, R8, RZ, 0xc0, !PT ;  /* 0x0000000803037212 */ /* 0x000fc800078ec0ff */
[----:B------:R-:W-:-:S04]  /*13e0*/  IADD3 R3, PT, PT, R10, R3, RZ ;  /* 0x000000030a037210 */ /* 0x000fc80007ffe0ff */
[----:B------:R-:W-:Y:S01]  /*13f0*/  LOP3.LUT R2, R3, R2, RZ, 0xfc, !PT ;  /* 0x0000000203027212 */ /* 0x000fe200078efcff */
[----:B------:R-:W-:Y:S06]  /*1400*/  BRA `(.L_x_18) ;  /* 0x0000000000347947 */ /* 0x000fec0003800000 */
.L_x_17:
[----:B------:R-:W-:-:S04]  /*1410*/  LOP3.LUT R2, R2, 0x80000000, RZ, 0xc0, !PT ;  /* 0x8000000002027812 */ /* 0x000fc800078ec0ff */
[----:B------:R-:W-:Y:S01]  /*1420*/  LOP3.LUT R2, R2, 0x7f800000, RZ, 0xfc, !PT ;  /* 0x7f80000002027812 */ /* 0x000fe200078efcff */
[----:B------:R-:W-:Y:S06]  /*1430*/  BRA `(.L_x_18) ;  /* 0x0000000000287947 */ /* 0x000fec0003800000 */
.L_x_16:
[----:B------:R-:W-:Y:S01]  /*1440*/  LEA R2, R8, R2, 0x17 ;  /* 0x0000000208027211 */ /* 0x000fe200078eb8ff */
[----:B------:R-:W-:Y:S06]  /*1450*/  BRA `(.L_x_18) ;  /* 0x0000000000207947 */ /* 0x000fec0003800000 */
.L_x_15:
[----:B------:R-:W-:-:S04]  /*1460*/  LOP3.LUT R2, R3, 0x80000000, R2, 0x48, !PT ;  /* 0x8000000003027812 */ /* 0x000fc800078e4802 */
[----:B------:R-:W-:Y:S01]  /*1470*/  LOP3.LUT R2, R2, 0x7f800000, RZ, 0xfc, !PT ;  /* 0x7f80000002027812 */ /* 0x000fe200078efcff */
[----:B------:R-:W-:Y:S06]  /*1480*/  BRA `(.L_x_18) ;  /* 0x0000000000147947 */ /* 0x000fec0003800000 */
.L_x_14:
[----:B------:R-:W-:Y:S01]  /*1490*/  LOP3.LUT R2, R3, 0x80000000, R2, 0x48, !PT ;  /* 0x8000000003027812 */ /* 0x000fe200078e4802 */
[----:B------:R-:W-:Y:S06]  /*14a0*/  BRA `(.L_x_18) ;  /* 0x00000000000c7947 */ /* 0x000fec0003800000 */
.L_x_13:
[----:B------:R-:W0:Y:S01]  /*14b0*/  MUFU.RSQ R2, -QNAN ;  /* 0xffc0000000027908 */ /* 0x000e220000001400 */
[----:B------:R-:W-:Y:S05]  /*14c0*/  BRA `(.L_x_18) ;  /* 0x0000000000047947 */ /* 0x000fea0003800000 */
.L_x_12:
[----:B------:R-:W-:-:S07]  /*14d0*/  FADD.FTZ R2, R2, R3 ;  /* 0x0000000302027221 */ /* 0x000fce0000010000 */
.L_x_18:
[----:B------:R-:W-:-:S04]  /*14e0*/  HFMA2 R5, -RZ, RZ, 0, 0 ;  /* 0x00000000ff057431 */ /* 0x000fc800000001ff */
[----:B0-----:R-:W-:Y:S05]  /*14f0*/  RET.REL.NODEC R4 `(_Z7computeffiifffffffffffffffPffffff) ;  /* 0xffffffe804c07950 */ /* 0x001fea0003c3ffff */
.L_x_19:
[----:B------:R-:W-:-:S00]  /*1500*/  BRA `(.L_x_19) ;  /* 0xfffffffc00fc7947 */ /* 0x000fc0000383ffff */
[----:B------:R-:W-:-:S00]  /*1510*/  NOP ;  /* 0x0000000000007918 */ /* 0x000fc00000000000 */
        /* <DEDUP_REMOVED lines=14> */
.L_x_20:


//--------------------- .nv.global.init           --------------------------
	.section	.nv.global.init,"aw",@progbits
.nv.global.init:
	.type		$str,@object
	.size		$str,(.L_0 - $str)
$str:
        /*0000*/ 	.byte	0x25, 0x2e, 0x31, 0x37, 0x67, 0x0a, 0x00
.L_0:


//--------------------- .nv.shared.reserved.0     --------------------------
	.section	.nv.shared.reserved.0,"aw",@nobits
	.weak		__nv_reservedSMEM_offset_0_alias
	.size		__nv_reservedSMEM_offset_0_alias, 0, 64
	.other		__nv_reservedSMEM_offset_0_alias,@"STO_CUDA_RESERVED_SHARED STV_DEFAULT"
__nv_reservedSMEM_offset_0_alias:
	.zero		0
	.zero		64


//--------------------- .nv.constant0._Z7computeffiifffffffffffffffPffffff --------------------------
	.section	.nv.constant0._Z7computeffiifffffffffffffffPffffff,"a",@progbits
	.sectionflags	@""
	.align	4
.nv.constant0._Z7computeffiifffffffffffffffPffffff:
	.zero		1004


//--------------------- SYMBOLS --------------------------

	.type		.nv.reservedSmem.offset0,@object
	.size		.nv.reservedSmem.offset0,0x4
	.type		vprintf,@function
